	.target	sm_90a

	.elftype	@"ET_EXEC"


//--------------------- .note.nv.tkinfo           --------------------------
	.section	.note.nv.tkinfo,"",@"SHT_NOTE"
	.sectionflags	@"SHF_NOTE_NV_TKINFO"
	.tkinfo
        /*0018*/ 	.word	0x00000002
        /*0030*/ 	.string	""
        /*0030*/ 	.string	"ptxas"
        /*0030*/ 	.string	"Cuda compilation tools, release 13.0, V13.0.88"
        /*0030*/ 	.string	"Build cuda_13.0.r13.0/compiler.36424714_0"
        /*0030*/ 	.string	"-v  -suppress-debug-info  -lineinfo  -arch sm_90a "



//--------------------- .note.nv.cuinfo           --------------------------
	.section	.note.nv.cuinfo,"",@"SHT_NOTE"
	.sectionflags	@"SHF_NOTE_NV_CUINFO"
        /*0018*/ 	.short	0x0002
        /*001a*/ 	.short	0x005a
        /*001c*/ 	.short	0x0082
	.zero		2


//--------------------- .nv.info                  --------------------------
	.section	.nv.info,"",@"SHT_CUDA_INFO"
	.align	4


	//----- nvinfo : EIATTR_REGCOUNT
	.align		4
        /*0000*/ 	.byte	0x04, 0x2f
        /*0002*/ 	.short	(.L_2 - .L_1)
	.align		4
.L_1:
        /*0004*/ 	.word	index@(attn_fwd)
        /*0008*/ 	.word	0x00000026


	//----- nvinfo : EIATTR_FRAME_SIZE
	.align		4
.L_2:
        /*000c*/ 	.byte	0x04, 0x11
        /*000e*/ 	.short	(.L_4 - .L_3)
	.align		4
.L_3:
        /*0010*/ 	.word	index@(attn_fwd)
        /*0014*/ 	.word	0x00000000


	//----- nvinfo : EIATTR_MIN_STACK_SIZE
	.align		4
.L_4:
        /*0018*/ 	.byte	0x04, 0x12
        /*001a*/ 	.short	(.L_6 - .L_5)
	.align		4
.L_5:
        /*001c*/ 	.word	index@(attn_fwd)
        /*0020*/ 	.word	0x00000000
.L_6:


//--------------------- .nv.compat                --------------------------
	.section	.nv.compat,"",@"SHT_CUDA_COMPAT_INFO"
	.align	4
        /*0000*/ 	.byte	0x02, 0x09, 0x01, 0x00, 0x02, 0x02, 0x04, 0x00, 0x02, 0x05, 0x05, 0x00, 0x03, 0x07, 0x01, 0x01
        /*0010*/ 	.byte	0x02, 0x03, 0x00, 0x00, 0x02, 0x06, 0x01, 0x00, 0x04, 0x0b, 0x08, 0x00, 0x00, 0x00, 0x00, 0x00
        /*0020*/ 	.byte	0x00, 0x00, 0x00, 0x00


//--------------------- .nv.info.attn_fwd         --------------------------
	.section	.nv.info.attn_fwd,"",@"SHT_CUDA_INFO"
	.sectionflags	@""
	.align	4


	//----- nvinfo : EIATTR_CUDA_API_VERSION
	.align		4
        /*0000*/ 	.byte	0x04, 0x37
        /*0002*/ 	.short	(.L_8 - .L_7)
.L_7:
        /*0004*/ 	.word	0x00000082


	//----- nvinfo : EIATTR_KPARAM_INFO
	.align		4
.L_8:
        /*0008*/ 	.byte	0x04, 0x17
        /*000a*/ 	.short	(.L_10 - .L_9)
.L_9:
        /*000c*/ 	.word	0x00000000
        /*0010*/ 	.short	0x0019
        /*0012*/ 	.short	0x0080
        /*0014*/ 	.byte	0x00, 0xf4, 0x21, 0x00


	//----- nvinfo : EIATTR_KPARAM_INFO
	.align		4
.L_10:
        /*0018*/ 	.byte	0x04, 0x17
        /*001a*/ 	.short	(.L_12 - .L_11)
.L_11:
        /*001c*/ 	.word	0x00000000
        /*0020*/ 	.short	0x0018
        /*0022*/ 	.short	0x0078
        /*0024*/ 	.byte	0x00, 0xf4, 0x21, 0x00


	//----- nvinfo : EIATTR_KPARAM_INFO
	.align		4
.L_12:
        /*0028*/ 	.byte	0x04, 0x17
        /*002a*/ 	.short	(.L_14 - .L_13)
.L_13:
        /*002c*/ 	.word	0x00000000
        /*0030*/ 	.short	0x0017
        /*0032*/ 	.short	0x0070
        /*0034*/ 	.byte	0x00, 0xf0, 0x11, 0x00


	//----- nvinfo : EIATTR_KPARAM_INFO
	.align		4
.L_14:
        /*0038*/ 	.byte	0x04, 0x17
        /*003a*/ 	.short	(.L_16 - .L_15)
.L_15:
        /*003c*/ 	.word	0x00000000
        /*0040*/ 	.short	0x0016
        /*0042*/ 	.short	0x006c
        /*0044*/ 	.byte	0x00, 0xf0, 0x11, 0x00


	//----- nvinfo : EIATTR_KPARAM_INFO
	.align		4
.L_16:
        /*0048*/ 	.byte	0x04, 0x17
        /*004a*/ 	.short	(.L_18 - .L_17)
.L_17:
        /*004c*/ 	.word	0x00000000
        /*0050*/ 	.short	0x0015
        /*0052*/ 	.short	0x0068
        /*0054*/ 	.byte	0x00, 0xf0, 0x11, 0x00


	//----- nvinfo : EIATTR_KPARAM_INFO
	.align		4
.L_18:
        /*0058*/ 	.byte	0x04, 0x17
        /*005a*/ 	.short	(.L_20 - .L_19)
.L_19:
        /*005c*/ 	.word	0x00000000
        /*0060*/ 	.short	0x0014
        /*0062*/ 	.short	0x0064
        /*0064*/ 	.byte	0x00, 0xf0, 0x11, 0x00


	//----- nvinfo : EIATTR_KPARAM_INFO
	.align		4
.L_20:
        /*0068*/ 	.byte	0x04, 0x17
        /*006a*/ 	.short	(.L_22 - .L_21)
.L_21:
        /*006c*/ 	.word	0x00000000
        /*0070*/ 	.short	0x0013
        /*0072*/ 	.short	0x0060
        /*0074*/ 	.byte	0x00, 0xf0, 0x11, 0x00


	//----- nvinfo : EIATTR_KPARAM_INFO
	.align		4
.L_22:
        /*0078*/ 	.byte	0x04, 0x17
        /*007a*/ 	.short	(.L_24 - .L_23)
.L_23:
        /*007c*/ 	.word	0x00000000
        /*0080*/ 	.short	0x0012
        /*0082*/ 	.short	0x005c
        /*0084*/ 	.byte	0x00, 0xf0, 0x11, 0x00


	//----- nvinfo : EIATTR_KPARAM_INFO
	.align		4
.L_24:
        /*0088*/ 	.byte	0x04, 0x17
        /*008a*/ 	.short	(.L_26 - .L_25)
.L_25:
        /*008c*/ 	.word	0x00000000
        /*0090*/ 	.short	0x0011
        /*0092*/ 	.short	0x0058
        /*0094*/ 	.byte	0x00, 0xf0, 0x11, 0x00


	//----- nvinfo : EIATTR_KPARAM_INFO
	.align		4
.L_26:
        /*0098*/ 	.byte	0x04, 0x17
        /*009a*/ 	.short	(.L_28 - .L_27)
.L_27:
        /*009c*/ 	.word	0x00000000
        /*00a0*/ 	.short	0x0010
        /*00a2*/ 	.short	0x0054
        /*00a4*/ 	.byte	0x00, 0xf0, 0x11, 0x00


	//----- nvinfo : EIATTR_KPARAM_INFO
	.align		4
.L_28:
        /*00a8*/ 	.byte	0x04, 0x17
        /*00aa*/ 	.short	(.L_30 - .L_29)
.L_29:
        /*00ac*/ 	.word	0x00000000
        /*00b0*/ 	.short	0x000f
        /*00b2*/ 	.short	0x0050
        /*00b4*/ 	.byte	0x00, 0xf0, 0x11, 0x00


	//----- nvinfo : EIATTR_KPARAM_INFO
	.align		4
.L_30:
        /*00b8*/ 	.byte	0x04, 0x17
        /*00ba*/ 	.short	(.L_32 - .L_31)
.L_31:
        /*00bc*/ 	.word	0x00000000
        /*00c0*/ 	.short	0x000e
        /*00c2*/ 	.short	0x004c
        /*00c4*/ 	.byte	0x00, 0xf0, 0x11, 0x00


	//----- nvinfo : EIATTR_KPARAM_INFO
	.align		4
.L_32:
        /*00c8*/ 	.byte	0x04, 0x17
        /*00ca*/ 	.short	(.L_34 - .L_33)
.L_33:
        /*00cc*/ 	.word	0x00000000
        /*00d0*/ 	.short	0x000d
        /*00d2*/ 	.short	0x0048
        /*00d4*/ 	.byte	0x00, 0xf0, 0x11, 0x00


	//----- nvinfo : EIATTR_KPARAM_INFO
	.align		4
.L_34:
        /*00d8*/ 	.byte	0x04, 0x17
        /*00da*/ 	.short	(.L_36 - .L_35)
.L_35:
        /*00dc*/ 	.word	0x00000000
        /*00e0*/ 	.short	0x000c
        /*00e2*/ 	.short	0x0044
        /*00e4*/ 	.byte	0x00, 0xf0, 0x11, 0x00


	//----- nvinfo : EIATTR_KPARAM_INFO
	.align		4
.L_36:
        /*00e8*/ 	.byte	0x04, 0x17
        /*00ea*/ 	.short	(.L_38 - .L_37)
.L_37:
        /*00ec*/ 	.word	0x00000000
        /*00f0*/ 	.short	0x000b
        /*00f2*/ 	.short	0x0040
        /*00f4*/ 	.byte	0x00, 0xf0, 0x11, 0x00


	//----- nvinfo : EIATTR_KPARAM_INFO
	.align		4
.L_38:
        /*00f8*/ 	.byte	0x04, 0x17
        /*00fa*/ 	.short	(.L_40 - .L_39)
.L_39:
        /*00fc*/ 	.word	0x00000000
        /*0100*/ 	.short	0x000a
        /*0102*/ 	.short	0x003c
        /*0104*/ 	.byte	0x00, 0xf0, 0x11, 0x00


	//----- nvinfo : EIATTR_KPARAM_INFO
	.align		4
.L_40:
        /*0108*/ 	.byte	0x04, 0x17
        /*010a*/ 	.short	(.L_42 - .L_41)
.L_41:
        /*010c*/ 	.word	0x00000000
        /*0110*/ 	.short	0x0009
        /*0112*/ 	.short	0x0038
        /*0114*/ 	.byte	0x00, 0xf0, 0x11, 0x00


	//----- nvinfo : EIATTR_KPARAM_INFO
	.align		4
.L_42:
        /*0118*/ 	.byte	0x04, 0x17
        /*011a*/ 	.short	(.L_44 - .L_43)
.L_43:
        /*011c*/ 	.word	0x00000000
        /*0120*/ 	.short	0x0008
        /*0122*/ 	.short	0x0034
        /*0124*/ 	.byte	0x00, 0xf0, 0x11, 0x00


	//----- nvinfo : EIATTR_KPARAM_INFO
	.align		4
.L_44:
        /*0128*/ 	.byte	0x04, 0x17
        /*012a*/ 	.short	(.L_46 - .L_45)
.L_45:
        /*012c*/ 	.word	0x00000000
        /*0130*/ 	.short	0x0007
        /*0132*/ 	.short	0x0030
        /*0134*/ 	.byte	0x00, 0xf0, 0x11, 0x00


	//----- nvinfo : EIATTR_KPARAM_INFO
	.align		4
.L_46:
        /*0138*/ 	.byte	0x04, 0x17
        /*013a*/ 	.short	(.L_48 - .L_47)
.L_47:
        /*013c*/ 	.word	0x00000000
        /*0140*/ 	.short	0x0006
        /*0142*/ 	.short	0x002c
        /*0144*/ 	.byte	0x00, 0xf0, 0x11, 0x00


	//----- nvinfo : EIATTR_KPARAM_INFO
	.align		4
.L_48:
        /*0148*/ 	.byte	0x04, 0x17
        /*014a*/ 	.short	(.L_50 - .L_49)
.L_49:
        /*014c*/ 	.word	0x00000000
        /*0150*/ 	.short	0x0005
        /*0152*/ 	.short	0x0028
        /*0154*/ 	.byte	0x00, 0xf0, 0x11, 0x00


	//----- nvinfo : EIATTR_KPARAM_INFO
	.align		4
.L_50:
        /*0158*/ 	.byte	0x04, 0x17
        /*015a*/ 	.short	(.L_52 - .L_51)
.L_51:
        /*015c*/ 	.word	0x00000000
        /*0160*/ 	.short	0x0004
        /*0162*/ 	.short	0x0020
        /*0164*/ 	.byte	0x00, 0xf4, 0x21, 0x00


	//----- nvinfo : EIATTR_KPARAM_INFO
	.align		4
.L_52:
        /*0168*/ 	.byte	0x04, 0x17
        /*016a*/ 	.short	(.L_54 - .L_53)
.L_53:
        /*016c*/ 	.word	0x00000000
        /*0170*/ 	.short	0x0003
        /*0172*/ 	.short	0x0018
        /*0174*/ 	.byte	0x00, 0xf4, 0x21, 0x00


	//----- nvinfo : EIATTR_KPARAM_INFO
	.align		4
.L_54:
        /*0178*/ 	.byte	0x04, 0x17
        /*017a*/ 	.short	(.L_56 - .L_55)
.L_55:
        /*017c*/ 	.word	0x00000000
        /*0180*/ 	.short	0x0002
        /*0182*/ 	.short	0x0010
        /*0184*/ 	.byte	0x00, 0xf4, 0x21, 0x00


	//----- nvinfo : EIATTR_KPARAM_INFO
	.align		4
.L_56:
        /*0188*/ 	.byte	0x04, 0x17
        /*018a*/ 	.short	(.L_58 - .L_57)
.L_57:
        /*018c*/ 	.word	0x00000000
        /*0190*/ 	.short	0x0001
        /*0192*/ 	.short	0x0008
        /*0194*/ 	.byte	0x00, 0xf4, 0x21, 0x00


	//----- nvinfo : EIATTR_KPARAM_INFO
	.align		4
.L_58:
        /*0198*/ 	.byte	0x04, 0x17
        /*019a*/ 	.short	(.L_60 - .L_59)
.L_59:
        /*019c*/ 	.word	0x00000000
        /*01a0*/ 	.short	0x0000
        /*01a2*/ 	.short	0x0000
        /*01a4*/ 	.byte	0x00, 0xf4, 0x21, 0x00


	//----- nvinfo : EIATTR_SPARSE_MMA_MASK
	.align		4
.L_60:
        /*01a8*/ 	.byte	0x03, 0x50
        /*01aa*/ 	.short	0x0000


	//----- nvinfo : EIATTR_MAXREG_COUNT
	.align		4
        /*01ac*/ 	.byte	0x03, 0x1b
        /*01ae*/ 	.short	0x00ff


	//----- nvinfo : EIATTR_NUM_BARRIERS
	.align		4
        /*01b0*/ 	.byte	0x02, 0x4c
        /*01b2*/ 	.byte	0x01
	.zero		1


	//----- nvinfo : EIATTR_MERCURY_ISA_VERSION
	.align		4
        /*01b4*/ 	.byte	0x03, 0x5f
        /*01b6*/ 	.short	0x0101


	//----- nvinfo : EIATTR_COOP_GROUP_MASK_REGIDS
	.align		4
        /*01b8*/ 	.byte	0x04, 0x29
        /*01ba*/ 	.short	(.L_62 - .L_61)


	//   ....[0]....
.L_61:
        /*01bc*/ 	.word	0xffffffff


	//   ....[1]....
        /*01c0*/ 	.word	0xffffffff


	//   ....[2]....
        /*01c4*/ 	.word	0xffffffff


	//   ....[3]....
        /*01c8*/ 	.word	0xffffffff


	//   ....[4]....
        /*01cc*/ 	.word	0xffffffff


	//   ....[5]....
        /*01d0*/ 	.word	0xffffffff


	//   ....[6]....
        /*01d4*/ 	.word	0xffffffff


	//   ....[7]....
        /*01d8*/ 	.word	0xffffffff


	//----- nvinfo : EIATTR_COOP_GROUP_INSTR_OFFSETS
	.align		4
.L_62:
        /*01dc*/ 	.byte	0x04, 0x28
        /*01de*/ 	.short	(.L_64 - .L_63)


	//   ....[0]....
.L_63:
        /*01e0*/ 	.word	0x00000a10


	//   ....[1]....
        /*01e4*/ 	.word	0x00000a40


	//   ....[2]....
        /*01e8*/ 	.word	0x00000ac0


	//   ....[3]....
        /*01ec*/ 	.word	0x00000af0


	//   ....[4]....
        /*01f0*/ 	.word	0x00000d30


	//   ....[5]....
        /*01f4*/ 	.word	0x00000d60


	//   ....[6]....
        /*01f8*/ 	.word	0x00000e00


	//   ....[7]....
        /*01fc*/ 	.word	0x00000e20


	//----- nvinfo : EIATTR_EXIT_INSTR_OFFSETS
	.align		4
.L_64:
        /*0200*/ 	.byte	0x04, 0x1c
        /*0202*/ 	.short	(.L_66 - .L_65)


	//   ....[0]....
.L_65:
        /*0204*/ 	.word	0x00001970


	//   ....[1]....
        /*0208*/ 	.word	0x000019a0


	//----- nvinfo : EIATTR_REQNTID
	.align		4
.L_66:
        /*020c*/ 	.byte	0x04, 0x10
        /*020e*/ 	.short	(.L_68 - .L_67)
.L_67:
        /*0210*/ 	.word	0x00000100
        /*0214*/ 	.word	0x00000001
        /*0218*/ 	.word	0x00000001


	//----- nvinfo : EIATTR_CBANK_PARAM_SIZE
	.align		4
.L_68:
        /*021c*/ 	.byte	0x03, 0x19
        /*021e*/ 	.short	0x0088


	//----- nvinfo : EIATTR_PARAM_CBANK
	.align		4
        /*0220*/ 	.byte	0x04, 0x0a
        /*0222*/ 	.short	(.L_70 - .L_69)
	.align		4
.L_69:
        /*0224*/ 	.word	index@(.nv.constant0.attn_fwd)
        /*0228*/ 	.short	0x0210
        /*022a*/ 	.short	0x0088


	//----- nvinfo : EIATTR_SW_WAR
	.align		4
.L_70:
        /*022c*/ 	.byte	0x04, 0x36
        /*022e*/ 	.short	(.L_72 - .L_71)
.L_71:
        /*0230*/ 	.word	0x00000008
.L_72:


//--------------------- .nv.callgraph             --------------------------
	.section	.nv.callgraph,"",@"SHT_CUDA_CALLGRAPH"
	.align	4
	.sectionentsize	8
	.align		4
        /*0000*/ 	.word	0x00000000
	.align		4
        /*0004*/ 	.word	0xffffffff
	.align		4
        /*0008*/ 	.word	0x00000000
	.align		4
        /*000c*/ 	.word	0xfffffffe
	.align		4
        /*0010*/ 	.word	0x00000000
	.align		4
        /*0014*/ 	.word	0xfffffffd
	.align		4
        /*0018*/ 	.word	0x00000000
	.align		4
        /*001c*/ 	.word	0xfffffffc


//--------------------- .nv.constant4             --------------------------
	.section	.nv.constant4,"a",@progbits
	.align	8
	.align		8
.nv.constant4:
        /*0000*/ 	.dword	_$_str


//--------------------- .text.attn_fwd            --------------------------
	.section	.text.attn_fwd,"ax",@progbits
	.align	128
        .global         attn_fwd
        .type           attn_fwd,@function
        .size           attn_fwd,(.L_x_3 - attn_fwd)
        .other          attn_fwd,@"STO_CUDA_ENTRY STV_DEFAULT"
attn_fwd:
.text.attn_fwd:
[----:B------:R-:W-:Y:S01]  /*0000*/  LDC R1, c[0x0][0x28] ;  /* 0x00000a00ff017b82 */ /* 0x000fe20000000800 */
[----:B------:R-:W0:Y:S07]  /*0010*/  S2R R2, SR_TID.X ;  /* 0x0000000000027919 */ /* 0x000e2e0000002100 */
[----:B------:R-:W1:Y:S01]  /*0020*/  S2UR UR10, SR_CTAID.Y ;  /* 0x00000000000a79c3 */ /* 0x000e620000002600 */
[----:B------:R-:W-:Y:S01]  /*0030*/  ULDC.64 UR4, c[0x0][0x240] ;  /* 0x0000900000047ab9 */ /* 0x000fe20000000a00 */
[----:B------:R-:W-:Y:S01]  /*0040*/  ULDC.64 UR22, c[0x0][0x208] ;  /* 0x0000820000167ab9 */ /* 0x000fe20000000a00 */
[----:B------:R-:W2:Y:S01]  /*0050*/  S2R R3, SR_CTAID.X ;  /* 0x0000000000037919 */ /* 0x000ea20000002500 */
[----:B------:R-:W-:-:S04]  /*0060*/  ULDC UR25, c[0x0][0x280] ;  /* 0x0000a00000197ab9 */ /* 0x000fc80000000800 */
[----:B------:R-:W3:Y:S08]  /*0070*/  LDC R6, c[0x0][0x248] ;  /* 0x00009200ff067b82 */ /* 0x000ef00000000800 */
[----:B------:R-:W4:Y:S01]  /*0080*/  LDC.64 R10, c[0x0][0x210] ;  /* 0x00008400ff0a7b82 */ /* 0x000f220000000a00 */
[----:B-1----:R-:W-:-:S04]  /*0090*/  UIMAD UR4, UR10, UR4, URZ ;  /* 0x000000040a0472a4 */ /* 0x002fc8000f8e023f */
[----:B------:R-:W-:Y:S01]  /*00a0*/  USHF.L.U32 UR6, UR4, 0x1, URZ ;  /* 0x0000000104067899 */ /* 0x000fe2000800063f */
[----:B0-----:R-:W-:Y:S02]  /*00b0*/  LOP3.LUT R0, R2, 0x3f, RZ, 0xc0, !PT ;  /* 0x0000003f02007812 */ /* 0x001fe400078ec0ff */
[----:B------:R-:W-:-:S03]  /*00c0*/  SHF.R.U32.HI R4, RZ, 0x6, R2 ;  /* 0x00000006ff047819 */ /* 0x000fc60000011602 */
[----:B--2---:R-:W-:Y:S01]  /*00d0*/  IMAD R0, R3, 0x40, R0 ;  /* 0x0000004003007824 */ /* 0x004fe200078e0200 */
[----:B------:R-:W-:-:S03]  /*00e0*/  SGXT.U32 R4, R4, 0x2 ;  /* 0x000000020404781a */ /* 0x000fc60000000000 */
[----:B------:R-:W-:Y:S01]  /*00f0*/  IMAD R3, R0, UR5, RZ ;  /* 0x0000000500037c24 */ /* 0x000fe2000f8e02ff */
[----:B------:R-:W-:Y:S01]  /*0100*/  UIMAD.WIDE UR4, UR4, 0x2, URZ ;  /* 0x00000002040478a5 */ /* 0x000fe2000f8e023f */
[----:B---3--:R-:W-:Y:S02]  /*0110*/  IMAD R7, R4, R6, RZ ;  /* 0x0000000604077224 */ /* 0x008fe400078e02ff */
[C---:B------:R-:W-:Y:S02]  /*0120*/  IMAD.SHL.U32 R5, R3.reuse, 0x2, RZ ;  /* 0x0000000203057824 */ /* 0x040fe400078e00ff */
[----:B------:R-:W-:Y:S01]  /*0130*/  IMAD.HI R4, R3, 0x2, RZ ;  /* 0x0000000203047827 */ /* 0x000fe200078e02ff */
[----:B------:R-:W-:Y:S02]  /*0140*/  LEA R9, R6, R7, 0x2 ;  /* 0x0000000706097211 */ /* 0x000fe400078e10ff */
[----:B----4-:R-:W-:-:S03]  /*0150*/  IADD3 R10, P0, P1, R5, UR6, R10 ;  /* 0x00000006050a7c10 */ /* 0x010fc6000f91e00a */
[----:B------:R-:W-:Y:S01]  /*0160*/  IMAD R3, R6, 0x4, R9 ;  /* 0x0000000406037824 */ /* 0x000fe200078e0209 */
[----:B------:R-:W-:Y:S02]  /*0170*/  IADD3.X R12, R4, UR5, R11, P0, P1 ;  /* 0x00000005040c7c10 */ /* 0x000fe400087e240b */
[-C--:B------:R-:W-:Y:S01]  /*0180*/  LEA R4, P0, R7, R10.reuse, 0x1 ;  /* 0x0000000a07047211 */ /* 0x080fe200078008ff */
[----:B------:R-:W-:Y:S01]  /*0190*/  IMAD R11, R6, 0x4, R3 ;  /* 0x00000004060b7824 */ /* 0x000fe200078e0203 */
[-C--:B------:R-:W-:Y:S02]  /*01a0*/  LEA R6, P1, R9, R10.reuse, 0x1 ;  /* 0x0000000a09067211 */ /* 0x080fe400078208ff */
[-C--:B------:R-:W-:Y:S02]  /*01b0*/  LEA R8, P2, R3, R10.reuse, 0x1 ;  /* 0x0000000a03087211 */ /* 0x080fe400078408ff */
[----:B------:R-:W-:Y:S02]  /*01c0*/  LEA R10, P3, R11, R10, 0x1 ;  /* 0x0000000a0b0a7211 */ /* 0x000fe400078608ff */
[----:B------:R-:W-:-:S02]  /*01d0*/  LEA.HI.X.SX32 R5, R7, R12, 0x1, P0 ;  /* 0x0000000c07057211 */ /* 0x000fc400000f0eff */
[-C--:B------:R-:W-:Y:S02]  /*01e0*/  LEA.HI.X.SX32 R7, R9, R12.reuse, 0x1, P1 ;  /* 0x0000000c09077211 */ /* 0x080fe400008f0eff */
[-C--:B------:R-:W-:Y:S01]  /*01f0*/  LEA.HI.X.SX32 R9, R3, R12.reuse, 0x1, P2 ;  /* 0x0000000c03097211 */ /* 0x080fe200010f0eff */
[----:B------:R0:W2:Y:S01]  /*0200*/  LDG.E.U16 R4, desc[UR22][R4.64] ;  /* 0x0000001604047981 */ /* 0x0000a2000c1e1500 */
[----:B------:R-:W-:-:S03]  /*0210*/  LEA.HI.X.SX32 R11, R11, R12, 0x1, P3 ;  /* 0x0000000c0b0b7211 */ /* 0x000fc600018f0eff */
[----:B------:R-:W3:Y:S04]  /*0220*/  LDG.E.U16 R8, desc[UR22][R8.64] ;  /* 0x0000001608087981 */ /* 0x000ee8000c1e1500 */
[----:B------:R-:W4:Y:S04]  /*0230*/  LDG.E.U16 R6, desc[UR22][R6.64] ;  /* 0x0000001606067981 */ /* 0x000f28000c1e1500 */
[----:B------:R1:W5:Y:S01]  /*0240*/  LDG.E.U16 R11, desc[UR22][R10.64] ;  /* 0x000000160a0b7981 */ /* 0x000362000c1e1500 */
[----:B------:R-:W1:Y:S01]  /*0250*/  S2UR UR4, SR_CgaCtaId ;  /* 0x00000000000479c3 */ /* 0x000e620000008800 */
[----:B------:R-:W-:Y:S01]  /*0260*/  UISETP.GE.AND UP0, UPT, UR25, 0x1, UPT ;  /* 0x000000011900788c */ /* 0x000fe2000bf06270 */
[C---:B------:R-:W-:Y:S01]  /*0270*/  LOP3.LUT R3, R2.reuse, 0xc0, RZ, 0xc0, !PT ;  /* 0x000000c002037812 */ /* 0x040fe200078ec0ff */
[----:B------:R-:W-:Y:S01]  /*0280*/  UMOV UR11, 0x400 ;  /* 0x00000400000b7882 */ /* 0x000fe20000000000 */
[----:B------:R-:W-:-:S02]  /*0290*/  SHF.L.U32 R14, R2, 0x1, RZ ;  /* 0x00000001020e7819 */ /* 0x000fc400000006ff */
[----:B------:R-:W-:Y:S02]  /*02a0*/  SHF.R.U32.HI R3, RZ, 0x2, R3 ;  /* 0x00000002ff037819 */ /* 0x000fe40000011603 */
[----:B------:R-:W-:Y:S02]  /*02b0*/  PLOP3.LUT P0, PT, PT, PT, UP0, 0x80, 0x0 ;  /* 0x000000000000781c */ /* 0x000fe40003f0f008 */
[----:B------:R-:W-:Y:S02]  /*02c0*/  LOP3.LUT R15, R3, 0x1fe, R14, 0x78, !PT ;  /* 0x000001fe030f7812 */ /* 0x000fe400078e780e */
[----:B------:R-:W-:Y:S02]  /*02d0*/  SHF.R.U32.HI R3, RZ, 0x5, R2 ;  /* 0x00000005ff037819 */ /* 0x000fe40000011602 */
[----:B0-----:R-:W-:Y:S01]  /*02e0*/  LOP3.LUT R5, R15, 0x40, RZ, 0x3c, !PT ;  /* 0x000000400f057812 */ /* 0x001fe200078e3cff */
[----:B-1----:R-:W-:Y:S01]  /*02f0*/  ULEA UR11, UR4, UR11, 0x18 ;  /* 0x0000000b040b7291 */ /* 0x002fe2000f8ec03f */
[----:B------:R-:W-:Y:S01]  /*0300*/  R2UR UR24, R3 ;  /* 0x00000000031872ca */ /* 0x000fe200000e0000 */
[----:B------:R-:W-:Y:S01]  /*0310*/  IMAD.MOV.U32 R13, RZ, RZ, -0x800000 ;  /* 0xff800000ff0d7424 */ /* 0x000fe200078e00ff */
[----:B------:R-:W-:Y:S01]  /*0320*/  MOV R3, 0x3f800000 ;  /* 0x3f80000000037802 */ /* 0x000fe20000000f00 */
[----:B------:R-:W-:Y:S01]  /*0330*/  IMAD.MOV.U32 R10, RZ, RZ, 0x3f800000 ;  /* 0x3f800000ff0a7424 */ /* 0x000fe200078e00ff */
[----:B------:R-:W-:Y:S01]  /*0340*/  CS2R R24, SRZ ;  /* 0x0000000000187805 */ /* 0x000fe2000001ff00 */
[----:B------:R-:W-:Y:S01]  /*0350*/  IMAD.MOV.U32 R12, RZ, RZ, -0x800000 ;  /* 0xff800000ff0c7424 */ /* 0x000fe200078e00ff */
[----:B------:R-:W-:-:S02]  /*0360*/  CS2R R26, SRZ ;  /* 0x00000000001a7805 */ /* 0x000fc4000001ff00 */
[----:B--2---:R0:W-:Y:S04]  /*0370*/  STS.U16 [R15+UR11], R4 ;  /* 0x000000040f007988 */ /* 0x0041e8000800040b */
[----:B---3--:R0:W-:Y:S04]  /*0380*/  STS.U16 [R15+UR11+0x400], R8 ;  /* 0x000400080f007988 */ /* 0x0081e8000800040b */
[----:B----4-:R0:W-:Y:S04]  /*0390*/  STS.U16 [R5+UR11+0x200], R6 ;  /* 0x0002000605007988 */ /* 0x0101e8000800040b */
[----:B-----5:R0:W-:Y:S01]  /*03a0*/  STS.U16 [R5+UR11+0x600], R11 ;  /* 0x0006000b05007988 */ /* 0x0201e2000800040b */
[----:B------:R-:W-:Y:S05]  /*03b0*/  @!P0 BRA `(.L_x_0) ;  /* 0x0000000800dc8947 */ /* 0x000fea0003800000 */
[----:B------:R-:W-:Y:S01]  /*03c0*/  LOP3.LUT R3, R2, 0xf, RZ, 0xc0, !PT ;  /* 0x0000000f02037812 */ /* 0x000fe200078ec0ff */
[----:B------:R-:W-:Y:S01]  /*03d0*/  ULDC.64 UR6, c[0x0][0x250] ;  /* 0x0000940000067ab9 */ /* 0x000fe20000000a00 */
[----:B------:R-:W-:Y:S01]  /*03e0*/  ULDC UR4, c[0x0][0x258] ;  /* 0x0000960000047ab9 */ /* 0x000fe20000000800 */
[----:B------:R-:W-:Y:S01]  /*03f0*/  UIMAD UR6, UR10, UR6, URZ ;  /* 0x000000060a0672a4 */ /* 0x000fe2000f8e023f */
[--C-:B------:R-:W-:Y:S01]  /*0400*/  SHF.R.U32.HI R7, RZ, 0x4, R2.reuse ;  /* 0x00000004ff077819 */ /* 0x100fe20000011602 */
[----:B0-----:R-:W-:Y:S01]  /*0410*/  IMAD R4, R3, UR4, RZ ;  /* 0x0000000403047c24 */ /* 0x001fe2000f8e02ff */
[----:B------:R-:W-:Y:S01]  /*0420*/  ULDC.64 UR20, c[0x0][0x260] ;  /* 0x0000980000147ab9 */ /* 0x000fe20000000a00 */
[----:B------:R-:W-:Y:S01]  /*0430*/  USHF.L.U32 UR4, UR6, 0x1, URZ ;  /* 0x0000000106047899 */ /* 0x000fe2000800063f */
[----:B------:R-:W-:Y:S01]  /*0440*/  SHF.R.S32.HI R6, RZ, 0x6, R2 ;  /* 0x00000006ff067819 */ /* 0x000fe20000011402 */
[C---:B------:R-:W-:Y:S01]  /*0450*/  IMAD.SHL.U32 R5, R4.reuse, 0x2, RZ ;  /* 0x0000000204057824 */ /* 0x040fe200078e00ff */
[----:B------:R-:W-:Y:S01]  /*0460*/  ULDC.64 UR8, c[0x0][0x218] ;  /* 0x0000860000087ab9 */ /* 0x000fe20000000a00 */
[----:B------:R-:W-:Y:S01]  /*0470*/  UIMAD UR20, UR10, UR20, URZ ;  /* 0x000000140a1472a4 */ /* 0x000fe2000f8e023f */
[----:B------:R-:W-:Y:S01]  /*0480*/  IMAD.HI R4, R4, 0x2, RZ ;  /* 0x0000000204047827 */ /* 0x000fe200078e02ff */
[----:B------:R-:W-:Y:S01]  /*0490*/  MOV R8, UR4 ;  /* 0x0000000400087c02 */ /* 0x000fe20008000f00 */
[----:B------:R-:W-:Y:S01]  /*04a0*/  UIMAD.WIDE UR4, UR6, 0x2, URZ ;  /* 0x00000002060478a5 */ /* 0x000fe2000f8e023f */
[----:B------:R-:W-:Y:S01]  /*04b0*/  SGXT R6, R6, 0x1 ;  /* 0x000000010606781a */ /* 0x000fe20000000200 */
[----:B------:R-:W-:Y:S01]  /*04c0*/  USHF.L.U32 UR6, UR20, 0x1, URZ ;  /* 0x0000000114067899 */ /* 0x000fe2000800063f */
[----:B------:R-:W-:Y:S01]  /*04d0*/  IADD3 R8, P0, P1, R5, UR8, R8 ;  /* 0x0000000805087c10 */ /* 0x000fe2000f91e008 */
[----:B------:R-:W-:Y:S01]  /*04e0*/  IMAD R5, R3, UR21, RZ ;  /* 0x0000001503057c24 */ /* 0x000fe2000f8e02ff */
[----:B------:R-:W-:Y:S01]  /*04f0*/  SGXT.U32 R3, R7, 0x4 ;  /* 0x000000040703781a */ /* 0x000fe20000000000 */
[----:B------:R-:W-:Y:S01]  /*0500*/  ULDC.64 UR12, c[0x0][0x220] ;  /* 0x00008800000c7ab9 */ /* 0x000fe20000000a00 */
[----:B------:R-:W-:Y:S01]  /*0510*/  MOV R9, UR5 ;  /* 0x0000000500097c02 */ /* 0x000fe20008000f00 */
[----:B------:R-:W-:Y:S01]  /*0520*/  UIMAD.WIDE UR4, UR20, 0x2, URZ ;  /* 0x00000002140478a5 */ /* 0x000fe2000f8e023f */
[----:B------:R-:W-:Y:S01]  /*0530*/  LOP3.LUT R7, R6, 0x90, RZ, 0xc0, !PT ;  /* 0x0000009006077812 */ /* 0x000fe200078ec0ff */
[----:B------:R-:W-:Y:S01]  /*0540*/  IMAD.SHL.U32 R6, R5, 0x2, RZ ;  /* 0x0000000205067824 */ /* 0x000fe200078e00ff */
[----:B------:R-:W-:Y:S01]  /*0550*/  IADD3.X R10, R4, UR9, R9, P0, P1 ;  /* 0x00000009040a7c10 */ /* 0x000fe200087e2409 */
[----:B------:R-:W-:Y:S01]  /*0560*/  IMAD R9, R3, UR7, RZ ;  /* 0x0000000703097c24 */ /* 0x000fe2000f8e02ff */
[----:B------:R-:W-:Y:S01]  /*0570*/  UIADD3 UR20, UR11, 0x800, URZ ;  /* 0x000008000b147890 */ /* 0x000fe2000fffe03f */
[----:B------:R-:W-:Y:S01]  /*0580*/  IMAD.U32 R11, RZ, RZ, UR6 ;  /* 0x00000006ff0b7e24 */ /* 0x000fe2000f8e00ff */
[----:B------:R-:W-:Y:S01]  /*0590*/  ULDC UR4, c[0x0][0x268] ;  /* 0x00009a0000047ab9 */ /* 0x000fe20000000800 */
[----:B------:R-:W-:Y:S01]  /*05a0*/  IMAD.HI R5, R5, 0x2, RZ ;  /* 0x0000000205057827 */ /* 0x000fe200078e02ff */
[C---:B------:R-:W-:Y:S01]  /*05b0*/  LEA R8, P0, R9.reuse, R8, 0x1 ;  /* 0x0000000809087211 */ /* 0x040fe200078008ff */
[----:B------:R-:W-:Y:S01]  /*05c0*/  USHF.R.U32.HI UR8, URZ, 0x4, UR20 ;  /* 0x000000043f087899 */ /* 0x000fe20008011614 */
[----:B------:R-:W-:Y:S01]  /*05d0*/  IADD3 R6, P2, P3, R6, UR12, R11 ;  /* 0x0000000c06067c10 */ /* 0x000fe2000fb5e00b */
[----:B------:R-:W-:Y:S01]  /*05e0*/  IMAD.U32 R4, RZ, RZ, UR5 ;  /* 0x00000005ff047e24 */ /* 0x000fe2000f8e00ff */
[----:B------:R-:W-:Y:S01]  /*05f0*/  LEA.HI.X.SX32 R9, R9, R10, 0x1, P0 ;  /* 0x0000000a09097211 */ /* 0x000fe200000f0eff */
[----:B------:R-:W-:Y:S01]  /*0600*/  IMAD R3, R3, UR4, RZ ;  /* 0x0000000403037c24 */ /* 0x000fe2000f8e02ff */
[----:B------:R-:W-:Y:S01]  /*0610*/  USHF.R.U32.HI UR16, URZ, 0x4, UR11 ;  /* 0x000000043f107899 */ /* 0x000fe2000801160b */
[----:B------:R-:W-:Y:S01]  /*0620*/  LOP3.LUT R7, R7, 0x17e, R14, 0x78, !PT ;  /* 0x0000017e07077812 */ /* 0x000fe200078e780e */
[----:B------:R-:W-:Y:S01]  /*0630*/  USGXT.U32 UR8, UR8, 0xe ;  /* 0x0000000e0808789a */ /* 0x000fe20008000000 */
[----:B------:R-:W-:Y:S01]  /*0640*/  IADD3.X R4, R5, UR13, R4, P2, P3 ;  /* 0x0000000d05047c10 */ /* 0x000fe200097e6404 */
[----:B------:R-:W-:Y:S01]  /*0650*/  IMAD.MOV.U32 R10, RZ, RZ, 0x3f800000 ;  /* 0x3f800000ff0a7424 */ /* 0x000fe200078e00ff */
[----:B------:R-:W-:Y:S01]  /*0660*/  LEA R6, P0, R3, R6, 0x1 ;  /* 0x0000000603067211 */ /* 0x000fe200078008ff */
[----:B------:R-:W-:Y:S01]  /*0670*/  IMAD.MOV.U32 R11, RZ, RZ, -0x800000 ;  /* 0xff800000ff0b7424 */ /* 0x000fe200078e00ff */
[----:B------:R-:W-:-:S02]  /*0680*/  CS2R R24, SRZ ;  /* 0x0000000000187805 */ /* 0x000fc4000001ff00 */
[----:B------:R-:W-:Y:S02]  /*0690*/  CS2R R26, SRZ ;  /* 0x00000000001a7805 */ /* 0x000fe4000001ff00 */
[----:B------:R-:W-:Y:S01]  /*06a0*/  LEA.HI.X.SX32 R5, R3, R4, 0x1, P0 ;  /* 0x0000000403057211 */ /* 0x000fe200000f0eff */
[----:B------:R-:W-:Y:S01]  /*06b0*/  IMAD.MOV.U32 R3, RZ, RZ, 0x3f800000 ;  /* 0x3f800000ff037424 */ /* 0x000fe200078e00ff */
[----:B------:R-:W-:Y:S01]  /*06c0*/  MOV R4, 0xff800000 ;  /* 0xff80000000047802 */ /* 0x000fe20000000f00 */
[----:B------:R-:W-:Y:S01]  /*06d0*/  UMOV UR14, 0xfffffff0 ;  /* 0xfffffff0000e7882 */ /* 0x000fe20000000000 */
[----:B------:R-:W-:Y:S01]  /*06e0*/  UMOV UR15, 0x3fffffff ;  /* 0x3fffffff000f7882 */ /* 0x000fe20000000000 */
[----:B------:R-:W-:Y:S01]  /*06f0*/  UMOV UR9, URZ ;  /* 0x0000003f00097c82 */ /* 0x000fe20008000000 */
[----:B------:R-:W-:Y:S01]  /*0700*/  UMOV UR4, URZ ;  /* 0x0000003f00047c82 */ /* 0x000fe20008000000 */
[----:B------:R-:W-:Y:S01]  /*0710*/  UMOV UR5, URZ ;  /* 0x0000003f00057c82 */ /* 0x000fe20008000000 */
[----:B------:R-:W-:-:S02]  /*0720*/  USGXT.U32 UR16, UR16, 0xe ;  /* 0x0000000e1010789a */ /* 0x000fc40008000000 */
[----:B------:R-:W-:Y:S01]  /*0730*/  UIADD3.64 UR14, UR8, -UR14, URZ ;  /* 0x8000000e080e7297 */ /* 0x000fe2000fffe03f */
[----:B------:R-:W-:Y:S01]  /*0740*/  UMOV UR6, URZ ;  /* 0x0000003f00067c82 */ /* 0x000fe20008000000 */
[----:B------:R-:W-:Y:S01]  /*0750*/  ULDC UR26, c[0x0][0x238] ;  /* 0x00008e00001a7ab9 */ /* 0x000fe20000000800 */
[----:B------:R-:W-:-:S09]  /*0760*/  UMOV UR17, 0x40000040 ;  /* 0x4000004000117882 */ /* 0x000fd20000000000 */
.L_x_1:
[----:B------:R-:W-:Y:S01]  /*0770*/  MOV R15, UR4 ;  /* 0x00000004000f7c02 */ /* 0x000fe20008000f00 */
[----:B------:R-:W-:-:S03]  /*0780*/  IMAD.U32 R12, RZ, RZ, UR4 ;  /* 0x00000004ff0c7e24 */ /* 0x000fc6000f8e00ff */
[----:B------:R-:W-:-:S04]  /*0790*/  LEA R14, P0, R15, R8, 0x1 ;  /* 0x000000080f0e7211 */ /* 0x000fc800078008ff */
[----:B------:R-:W-:-:S05]  /*07a0*/  LEA.HI.X.SX32 R15, R12, R9, 0x1, P0 ;  /* 0x000000090c0f7211 */ /* 0x000fca00000f0eff */
[----:B------:R-:W2:Y:S01]  /*07b0*/  LDG.E.U16 R14, desc[UR22][R14.64] ;  /* 0x000000160e0e7981 */ /* 0x000ea2000c1e1500 */
[----:B------:R-:W-:Y:S01]  /*07c0*/  MOV R13, UR5 ;  /* 0x00000005000d7c02 */ /* 0x000fe20008000f00 */
[----:B------:R-:W-:Y:S01]  /*07d0*/  IMAD.U32 R16, RZ, RZ, UR5 ;  /* 0x00000005ff107e24 */ /* 0x000fe2000f8e00ff */
[----:B------:R-:W-:Y:S02]  /*07e0*/  BAR.SYNC.DEFER_BLOCKING 0x0 ;  /* 0x0000000000007b1d */ /* 0x000fe40000010000 */
[----:B------:R-:W-:-:S04]  /*07f0*/  LEA R12, P0, R13, R6, 0x1 ;  /* 0x000000060d0c7211 */ /* 0x000fc800078008ff */
[----:B------:R-:W-:Y:S01]  /*0800*/  LEA.HI.X.SX32 R13, R16, R5, 0x1, P0 ;  /* 0x00000005100d7211 */ /* 0x000fe200000f0eff */
[----:B------:R-:W-:Y:S01]  /*0810*/  UMOV UR18, UR8 ;  /* 0x0000000800127c82 */ /* 0x000fe20008000000 */
[----:B------:R-:W-:Y:S01]  /*0820*/  UMOV UR19, 0xc0000000 ;  /* 0xc000000000137882 */ /* 0x000fe20000000000 */
[----:B------:R-:W-:Y:S01]  /*0830*/  UMOV UR12, UR16 ;  /* 0x00000010000c7c82 */ /* 0x000fe20008000000 */
[----:B------:R-:W-:Y:S01]  /*0840*/  UMOV UR13, UR17 ;  /* 0x00000011000d7c82 */ /* 0x000fe20008000000 */
[----:B--2---:R0:W-:Y:S01]  /*0850*/  STS.U16 [R7+UR11+0x800], R14 ;  /* 0x0008000e07007988 */ /* 0x0041e2000800040b */
[----:B------:R1:W-:Y:S06]  /*0860*/  MEMBAR.ALL.CTA ;  /* 0x0000000000007992 */ /* 0x0003ec0000008000 */
[----:B-1----:R-:W1:Y:S02]  /*0870*/  FENCE.VIEW.ASYNC.S ;  /* 0x00000000000073c6 */ /* 0x002e640000000000 */
[----:B-1----:R-:W-:Y:S06]  /*0880*/  BAR.SYNC.DEFER_BLOCKING 0x0 ;  /* 0x0000000000007b1d */ /* 0x002fec0000010000 */
[----:B------:R1:W2:Y:S01]  /*0890*/  LDG.E.U16 R12, desc[UR22][R12.64] ;  /* 0x000000160c0c7981 */ /* 0x0002a2000c1e1500 */
[----:B------:R-:W-:Y:S01]  /*08a0*/  WARPGROUP.ARRIVE ;  /* 0x00000000000079c5 */ /* 0x000fe20000000000 */
[----:B------:R-:W-:-:S02]  /*08b0*/  UIADD3 UR6, UR6, 0x10, URZ ;  /* 0x0000001006067890 */ /* 0x000fc4000fffe03f */
[----:B------:R-:W-:Y:S02]  /*08c0*/  ULEA UR4, UR7, UR4, 0x4 ;  /* 0x0000000407047291 */ /* 0x000fe4000f8e203f */
[----:B------:R-:W-:Y:S01]  /*08d0*/  UISETP.GE.AND UP0, UPT, UR6, UR25, UPT ;  /* 0x000000190600728c */ /* 0x000fe2000bf06270 */
[----:B------:R-:W-:Y:S01]  /*08e0*/  HGMMA.64x8x16.F32.BF16 R32, gdesc[UR16].tnspA, RZ, !UPT ;  /* 0x20000000102079f0 */ /* 0x000fe2000c7018ff */
[----:B------:R-:W-:Y:S01]  /*08f0*/  UMOV UR19, 0xc0000000 ;  /* 0xc000000000137882 */ /* 0x000fe20000000000 */
[----:B------:R-:W-:Y:S02]  /*0900*/  ULEA UR5, UR21, UR5, 0x4 ;  /* 0x0000000515057291 */ /* 0x000fe4000f8e203f */
[----:B------:R-:W-:Y:S01]  /*0910*/  HGMMA.64x8x16.F32.BF16 R28, gdesc[UR12].tnspA, RZ, !UPT, gsb0 ;  /* 0x200000000c1c79f0 */ /* 0x000fe2000c0018ff */
[----:B------:R-:W-:Y:S01]  /*0920*/  USHF.L.U32 UR12, UR24, 0x2, URZ ;  /* 0x00000002180c7899 */ /* 0x000fe2000800063f */
[----:B------:R-:W-:-:S03]  /*0930*/  PLOP3.LUT P0, PT, PT, PT, UP0, 0x80, 0x0 ;  /* 0x000000000000781c */ /* 0x000fc60003f0f008 */
[----:B------:R-:W-:-:S04]  /*0940*/  ULOP3.LUT UR12, UR12, 0x10, URZ, 0xc0, !UPT ;  /* 0x000000100c0c7892 */ /* 0x000fc8000f8ec03f */
[----:B------:R-:W-:-:S04]  /*0950*/  ULEA.HI UR12, UR20, UR12, URZ, 0x1c ;  /* 0x0000000c140c7291 */ /* 0x000fc8000f8fe03f */
[----:B------:R-:W-:-:S07]  /*0960*/  ULOP3.LUT UR12, UR12, 0x3fff, URZ, 0xc0, !UPT ;  /* 0x00003fff0c0c7892 */ /* 0x000fce000f8ec03f */
[----:B------:R-:W-:Y:S01]  /*0970*/  UMOV UR18, UR12 ;  /* 0x0000000c00127c82 */ /* 0x000fe20008000000 */
[----:B------:R-:W-:Y:S02]  /*0980*/  WARPGROUP.DEPBAR.LE gsb0, 0x0 ;  /* 0x00008000000079c5 */ /* 0x000fe40000010000 */
[----:B------:R-:W-:Y:S01]  /*0990*/  FMUL R15, R32, UR26 ;  /* 0x0000001a200f7c20 */ /* 0x000fe20008400000 */
[----:B0-----:R-:W-:Y:S01]  /*09a0*/  FMUL R14, R33, UR26 ;  /* 0x0000001a210e7c20 */ /* 0x001fe20008400000 */
[----:B-1----:R-:W-:Y:S01]  /*09b0*/  FMUL R13, R29, UR26 ;  /* 0x0000001a1d0d7c20 */ /* 0x002fe20008400000 */
[----:B------:R-:W-:Y:S03]  /*09c0*/  BAR.SYNC.DEFER_BLOCKING 0x0 ;  /* 0x0000000000007b1d */ /* 0x000fe60000010000 */
[----:B------:R-:W-:Y:S01]  /*09d0*/  FMNMX R15, R15, R14, !PT ;  /* 0x0000000e0f0f7209 */ /* 0x000fe20007800000 */
[----:B------:R-:W-:-:S05]  /*09e0*/  FMUL R14, R28, UR26 ;  /* 0x0000001a1c0e7c20 */ /* 0x000fca0008400000 */
[----:B------:R-:W-:-:S04]  /*09f0*/  FMNMX R14, R14, R15, !PT ;  /* 0x0000000f0e0e7209 */ /* 0x000fc80007800000 */
[----:B------:R-:W-:-:S05]  /*0a00*/  FMNMX R15, R13, R14, !PT ;  /* 0x0000000e0d0f7209 */ /* 0x000fca0007800000 */
[----:B------:R-:W0:Y:S02]  /*0a10*/  SHFL.BFLY PT, R14, R15, 0x2, 0x1f ;  /* 0x0c401f000f0e7f89 */ /* 0x000e2400000e0000 */
[----:B0-----:R-:W-:Y:S01]  /*0a20*/  FMNMX R16, R15, R14, !PT ;  /* 0x0000000e0f107209 */ /* 0x001fe20007800000 */
[----:B------:R-:W-:-:S04]  /*0a30*/  FMUL R14, R35, UR26 ;  /* 0x0000001a230e7c20 */ /* 0x000fc80008400000 */
[----:B------:R-:W0:Y:S02]  /*0a40*/  SHFL.BFLY PT, R13, R16, 0x1, 0x1f ;  /* 0x0c201f00100d7f89 */ /* 0x000e2400000e0000 */
[----:B0-----:R-:W-:Y:S01]  /*0a50*/  FMNMX R17, R16, R13, !PT ;  /* 0x0000000d10117209 */ /* 0x001fe20007800000 */
[----:B------:R-:W-:-:S05]  /*0a60*/  FMUL R13, R34, UR26 ;  /* 0x0000001a220d7c20 */ /* 0x000fca0008400000 */
[----:B------:R-:W-:Y:S01]  /*0a70*/  FMNMX R14, R13, R14, !PT ;  /* 0x0000000e0d0e7209 */ /* 0x000fe20007800000 */
[----:B------:R-:W-:-:S05]  /*0a80*/  FMUL R13, R30, UR26 ;  /* 0x0000001a1e0d7c20 */ /* 0x000fca0008400000 */
[----:B------:R-:W-:Y:S01]  /*0a90*/  FMNMX R14, R13, R14, !PT ;  /* 0x0000000e0d0e7209 */ /* 0x000fe20007800000 */
[----:B------:R-:W-:-:S05]  /*0aa0*/  FMUL R13, R31, UR26 ;  /* 0x0000001a1f0d7c20 */ /* 0x000fca0008400000 */
[----:B------:R-:W-:-:S05]  /*0ab0*/  FMNMX R14, R13, R14, !PT ;  /* 0x0000000e0d0e7209 */ /* 0x000fca0007800000 */
[----:B------:R-:W0:Y:S02]  /*0ac0*/  SHFL.BFLY PT, R13, R14, 0x2, 0x1f ;  /* 0x0c401f000e0d7f89 */ /* 0x000e2400000e0000 */
[----:B0-----:R-:W-:Y:S02]  /*0ad0*/  FMNMX R18, R14, R13, !PT ;  /* 0x0000000d0e127209 */ /* 0x001fe40007800000 */
[----:B------:R-:W-:-:S03]  /*0ae0*/  FMNMX R13, R17, R4, !PT ;  /* 0x00000004110d7209 */ /* 0x000fc60007800000 */
[----:B------:R-:W0:Y:S02]  /*0af0*/  SHFL.BFLY PT, R19, R18, 0x1, 0x1f ;  /* 0x0c201f0012137f89 */ /* 0x000e2400000e0000 */
[--C-:B------:R-:W-:Y:S01]  /*0b00*/  FFMA R17, R28, UR26, -R13.reuse ;  /* 0x0000001a1c117c23 */ /* 0x100fe2000800080d */
[--C-:B------:R-:W-:Y:S01]  /*0b10*/  FFMA R29, R29, UR26, -R13.reuse ;  /* 0x0000001a1d1d7c23 */ /* 0x100fe2000800080d */
[--C-:B------:R-:W-:Y:S01]  /*0b20*/  FFMA R32, R32, UR26, -R13.reuse ;  /* 0x0000001a20207c23 */ /* 0x100fe2000800080d */
[----:B------:R-:W-:Y:S01]  /*0b30*/  FFMA R33, R33, UR26, -R13 ;  /* 0x0000001a21217c23 */ /* 0x000fe2000800080d */
[----:B------:R-:W-:Y:S02]  /*0b40*/  FADD R4, -R13, R4 ;  /* 0x000000040d047221 */ /* 0x000fe40000000100 */
[----:B------:R-:W-:Y:S01]  /*0b50*/  FMUL R15, R32, 1.4426950216293334961 ;  /* 0x3fb8aa3b200f7820 */ /* 0x000fe20000400000 */
[----:B------:R-:W-:-:S04]  /*0b60*/  FMUL R33, R33, 1.4426950216293334961 ;  /* 0x3fb8aa3b21217820 */ /* 0x000fc80000400000 */
[----:B------:R-:W-:Y:S08]  /*0b70*/  MUFU.EX2 R28, R33 ;  /* 0x00000021001c7308 */ /* 0x000ff00000000800 */
[----:B------:R-:W1:Y:S01]  /*0b80*/  MUFU.EX2 R15, R15 ;  /* 0x0000000f000f7308 */ /* 0x000e620000000800 */
[----:B0-----:R-:W-:-:S04]  /*0b90*/  FMNMX R16, R18, R19, !PT ;  /* 0x0000001312107209 */ /* 0x001fc80007800000 */
[----:B------:R-:W-:Y:S01]  /*0ba0*/  FMNMX R14, R16, R11, !PT ;  /* 0x0000000b100e7209 */ /* 0x000fe20007800000 */
[----:B------:R-:W-:Y:S01]  /*0bb0*/  FMUL R16, R17, 1.4426950216293334961 ;  /* 0x3fb8aa3b11107820 */ /* 0x000fe20000400000 */
[----:B------:R-:W-:-:S03]  /*0bc0*/  FMUL R17, R29, 1.4426950216293334961 ;  /* 0x3fb8aa3b1d117820 */ /* 0x000fc60000400000 */
[--C-:B------:R-:W-:Y:S01]  /*0bd0*/  FFMA R34, R34, UR26, -R14.reuse ;  /* 0x0000001a22227c23 */ /* 0x100fe2000800080e */
[--C-:B------:R-:W-:Y:S01]  /*0be0*/  FFMA R35, R35, UR26, -R14.reuse ;  /* 0x0000001a23237c23 */ /* 0x100fe2000800080e */
[--C-:B------:R-:W-:Y:S01]  /*0bf0*/  FFMA R30, R30, UR26, -R14.reuse ;  /* 0x0000001a1e1e7c23 */ /* 0x100fe2000800080e */
[----:B------:R-:W-:Y:S01]  /*0c00*/  FFMA R18, R31, UR26, -R14 ;  /* 0x0000001a1f127c23 */ /* 0x000fe2000800080e */
[----:B------:R-:W-:Y:S01]  /*0c10*/  FMUL R29, R34, 1.4426950216293334961 ;  /* 0x3fb8aa3b221d7820 */ /* 0x000fe20000400000 */
[----:B------:R-:W-:Y:S01]  /*0c20*/  FMUL R20, R35, 1.4426950216293334961 ;  /* 0x3fb8aa3b23147820 */ /* 0x000fe20000400000 */
[----:B------:R-:W-:Y:S01]  /*0c30*/  FMUL R30, R30, 1.4426950216293334961 ;  /* 0x3fb8aa3b1e1e7820 */ /* 0x000fe20000400000 */
[----:B------:R-:W-:Y:S01]  /*0c40*/  FMUL R18, R18, 1.4426950216293334961 ;  /* 0x3fb8aa3b12127820 */ /* 0x000fe20000400000 */
[----:B------:R-:W0:Y:S01]  /*0c50*/  MUFU.EX2 R16, R16 ;  /* 0x0000001000107308 */ /* 0x000e220000000800 */
[----:B-1----:R-:W-:Y:S01]  /*0c60*/  FADD R19, R15, R28 ;  /* 0x0000001c0f137221 */ /* 0x002fe20000000000 */
[----:B------:R-:W-:-:S06]  /*0c70*/  F2FP.BF16.F32.PACK_AB R28, R28, R15 ;  /* 0x0000000f1c1c723e */ /* 0x000fcc00000010ff */
[----:B------:R-:W-:Y:S08]  /*0c80*/  MUFU.EX2 R29, R29 ;  /* 0x0000001d001d7308 */ /* 0x000ff00000000800 */
[----:B------:R-:W1:Y:S01]  /*0c90*/  MUFU.EX2 R20, R20 ;  /* 0x0000001400147308 */ /* 0x000e620000000800 */
[----:B0-----:R-:W-:-:S07]  /*0ca0*/  FADD R32, R16, R19 ;  /* 0x0000001310207221 */ /* 0x001fce0000000000 */
[----:B------:R-:W0:Y:S08]  /*0cb0*/  MUFU.EX2 R31, R30 ;  /* 0x0000001e001f7308 */ /* 0x000e300000000800 */
[----:B------:R-:W3:Y:S01]  /*0cc0*/  MUFU.EX2 R17, R17 ;  /* 0x0000001100117308 */ /* 0x000ee20000000800 */
[----:B-1----:R-:W-:Y:S01]  /*0cd0*/  FADD R22, R29, R20 ;  /* 0x000000141d167221 */ /* 0x002fe20000000000 */
[----:B------:R-:W-:-:S06]  /*0ce0*/  F2FP.BF16.F32.PACK_AB R29, R20, R29 ;  /* 0x0000001d141d723e */ /* 0x000fcc00000010ff */
[----:B------:R-:W1:Y:S01]  /*0cf0*/  MUFU.EX2 R18, R18 ;  /* 0x0000001200127308 */ /* 0x000e620000000800 */
[----:B0-----:R-:W-:Y:S01]  /*0d00*/  FADD R15, R31, R22 ;  /* 0x000000161f0f7221 */ /* 0x001fe20000000000 */
[C---:B---3--:R-:W-:Y:S01]  /*0d10*/  FADD R32, R17.reuse, R32 ;  /* 0x0000002011207221 */ /* 0x048fe20000000000 */
[----:B------:R-:W-:-:S04]  /*0d20*/  F2FP.BF16.F32.PACK_AB R30, R17, R16 ;  /* 0x00000010111e723e */ /* 0x000fc800000010ff */
[----:B------:R-:W0:Y:S01]  /*0d30*/  SHFL.BFLY PT, R17, R32, 0x2, 0x1f ;  /* 0x0c401f0020117f89 */ /* 0x000e2200000e0000 */
[C---:B-1----:R-:W-:Y:S01]  /*0d40*/  FADD R15, R18.reuse, R15 ;  /* 0x0000000f120f7221 */ /* 0x042fe20000000000 */
[----:B------:R-:W-:-:S04]  /*0d50*/  F2FP.BF16.F32.PACK_AB R31, R18, R31 ;  /* 0x0000001f121f723e */ /* 0x000fc800000010ff */
[----:B------:R-:W1:Y:S04]  /*0d60*/  SHFL.BFLY PT, R16, R15, 0x2, 0x1f ;  /* 0x0c401f000f107f89 */ /* 0x000e6800000e0000 */
[----:B--2---:R2:W-:Y:S01]  /*0d70*/  STS.U16 [R7+UR11+0x800], R12 ;  /* 0x0008000c07007988 */ /* 0x0045e2000800040b */
[----:B------:R3:W-:Y:S06]  /*0d80*/  MEMBAR.ALL.CTA ;  /* 0x0000000000007992 */ /* 0x0007ec0000008000 */
[----:B---3--:R-:W3:Y:S01]  /*0d90*/  FENCE.VIEW.ASYNC.S ;  /* 0x00000000000073c6 */ /* 0x008ee20000000000 */
[----:B0-----:R-:W-:Y:S01]  /*0da0*/  FADD R17, R32, R17 ;  /* 0x0000001120117221 */ /* 0x001fe20000000000 */
[----:B--2---:R-:W-:Y:S01]  /*0db0*/  FMUL R12, R4, 1.4426950216293334961 ;  /* 0x3fb8aa3b040c7820 */ /* 0x004fe20000400000 */
[----:B------:R-:W-:-:S03]  /*0dc0*/  FADD R4, -R14, R11 ;  /* 0x0000000b0e047221 */ /* 0x000fc60000000100 */
[----:B------:R0:W2:Y:S01]  /*0dd0*/  MUFU.EX2 R11, R12 ;  /* 0x0000000c000b7308 */ /* 0x0000a20000000800 */
[----:B------:R-:W-:Y:S01]  /*0de0*/  FMUL R4, R4, 1.4426950216293334961 ;  /* 0x3fb8aa3b04047820 */ /* 0x000fe20000400000 */
[----:B-1----:R-:W-:-:S05]  /*0df0*/  FADD R16, R15, R16 ;  /* 0x000000100f107221 */ /* 0x002fca0000000000 */
[----:B---3--:R-:W1:Y:S01]  /*0e00*/  SHFL.BFLY PT, R15, R16, 0x1, 0x1f ;  /* 0x0c201f00100f7f89 */ /* 0x008e6200000e0000 */
[----:B------:R-:W3:Y:S03]  /*0e10*/  MUFU.EX2 R4, R4 ;  /* 0x0000000400047308 */ /* 0x000ee60000000800 */
[----:B0-----:R-:W0:Y:S01]  /*0e20*/  SHFL.BFLY PT, R12, R17, 0x1, 0x1f ;  /* 0x0c201f00110c7f89 */ /* 0x001e2200000e0000 */
[-C--:B--2---:R-:W-:Y:S01]  /*0e30*/  FMUL R24, R24, R11.reuse ;  /* 0x0000000b18187220 */ /* 0x084fe20000400000 */
[----:B------:R-:W-:Y:S01]  /*0e40*/  FMUL R25, R25, R11 ;  /* 0x0000000b19197220 */ /* 0x000fe20000400000 */
[-C--:B---3--:R-:W-:Y:S01]  /*0e50*/  FMUL R26, R26, R4.reuse ;  /* 0x000000041a1a7220 */ /* 0x088fe20000400000 */
[----:B------:R-:W-:Y:S01]  /*0e60*/  FMUL R27, R27, R4 ;  /* 0x000000041b1b7220 */ /* 0x000fe20000400000 */
[----:B------:R-:W-:Y:S01]  /*0e70*/  BAR.SYNC.DEFER_BLOCKING 0x0 ;  /* 0x0000000000007b1d */ /* 0x000fe20000010000 */
[----:B-1----:R-:W-:Y:S01]  /*0e80*/  FADD R15, R16, R15 ;  /* 0x0000000f100f7221 */ /* 0x002fe20000000000 */
[----:B0-----:R-:W-:-:S03]  /*0e90*/  FADD R12, R17, R12 ;  /* 0x0000000c110c7221 */ /* 0x001fc60000000000 */
[----:B------:R-:W-:Y:S01]  /*0ea0*/  FFMA R3, R4, R3, R15 ;  /* 0x0000000304037223 */ /* 0x000fe2000000000f */
[----:B------:R-:W-:Y:S02]  /*0eb0*/  IMAD.MOV.U32 R4, RZ, RZ, R13 ;  /* 0x000000ffff047224 */ /* 0x000fe400078e000d */
[----:B------:R-:W-:Y:S01]  /*0ec0*/  FFMA R10, R11, R10, R12 ;  /* 0x0000000a0b0a7223 */ /* 0x000fe2000000000c */
[-C--:B------:R-:W-:Y:S02]  /*0ed0*/  MOV R12, R14.reuse ;  /* 0x0000000e000c7202 */ /* 0x080fe40000000f00 */
[----:B------:R-:W-:Y:S01]  /*0ee0*/  MOV R11, R14 ;  /* 0x0000000e000b7202 */ /* 0x000fe20000000f00 */
[----:B------:R-:W-:-:S06]  /*0ef0*/  WARPGROUP.ARRIVE ;  /* 0x00000000000079c5 */ /* 0x000fcc0000000000 */
[----:B------:R-:W-:Y:S03]  /*0f00*/  HGMMA.64x8x16.F32.BF16 R24, R28, gdesc[UR16], R24, gsb0 ;  /* 0x000000101c187df0 */ /* 0x000fe60008001818 */
[----:B------:R-:W-:Y:S02]  /*0f10*/  WARPGROUP.DEPBAR.LE gsb0, 0x0 ;  /* 0x00008000000079c5 */ /* 0x000fe40000010000 */
[----:B------:R-:W-:Y:S05]  /*0f20*/  @!P0 BRA `(.L_x_1) ;  /* 0xfffffff800108947 */ /* 0x000fea000383ffff */
.L_x_0:
[C---:B0-----:R-:W-:Y:S01]  /*0f30*/  IMAD.SHL.U32 R4, R2.reuse, 0x40, RZ ;  /* 0x0000004002047824 */ /* 0x041fe200078e00ff */
[C---:B------:R-:W-:Y:S01]  /*0f40*/  LOP3.LUT R5, R2.reuse, 0x3f, RZ, 0xc0, !PT ;  /* 0x0000003f02057812 */ /* 0x040fe200078ec0ff */
[----:B------:R-:W-:Y:S01]  /*0f50*/  IMAD.MOV.U32 R19, RZ, RZ, R10 ;  /* 0x000000ffff137224 */ /* 0x000fe200078e000a */
[----:B------:R-:W-:Y:S01]  /*0f60*/  SHF.L.U32 R6, R2, 0x3, RZ ;  /* 0x0000000302067819 */ /* 0x000fe200000006ff */
[----:B------:R-:W-:Y:S01]  /*0f70*/  FMUL R10, R25, 0.25 ;  /* 0x3e800000190a7820 */ /* 0x000fe20000400000 */
[----:B------:R-:W-:Y:S01]  /*0f80*/  LOP3.LUT R4, R4, 0x600, RZ, 0xc0, !PT ;  /* 0x0000060004047812 */ /* 0x000fe200078ec0ff */
[----:B------:R-:W-:Y:S01]  /*0f90*/  FMUL R15, R24, 0.25 ;  /* 0x3e800000180f7820 */ /* 0x000fe20000400000 */
[C---:B------:R-:W-:Y:S01]  /*0fa0*/  SHF.L.U32 R7, R2.reuse, 0x2, RZ ;  /* 0x0000000202077819 */ /* 0x040fe200000006ff */
[----:B------:R-:W-:Y:S01]  /*0fb0*/  BAR.SYNC.DEFER_BLOCKING 0x0 ;  /* 0x0000000000007b1d */ /* 0x000fe20000010000 */
[----:B------:R-:W-:Y:S01]  /*0fc0*/  LOP3.LUT R8, R2, 0xc0, RZ, 0xc0, !PT ;  /* 0x000000c002087812 */ /* 0x000fe200078ec0ff */
[----:B------:R-:W-:Y:S01]  /*0fd0*/  IMAD R5, R5, 0x4, R4 ;  /* 0x0000000405057824 */ /* 0x000fe200078e0204 */
[----:B------:R-:W-:-:S02]  /*0fe0*/  SHF.R.U32.HI R4, RZ, 0x2, R2 ;  /* 0x00000002ff047819 */ /* 0x000fc40000011602 */
[----:B------:R-:W-:Y:S01]  /*0ff0*/  LOP3.LUT R6, R6, 0x38, RZ, 0xc0, !PT ;  /* 0x0000003806067812 */ /* 0x000fe200078ec0ff */
[----:B------:R-:W-:Y:S01]  /*1000*/  ULDC.64 UR4, c[0x0][0x270] ;  /* 0x00009c0000047ab9 */ /* 0x000fe20000000a00 */
[----:B------:R-:W-:Y:S01]  /*1010*/  LOP3.LUT R4, R5, 0x20, R4, 0x78, !PT ;  /* 0x0000002005047812 */ /* 0x000fe200078e7804 */
[----:B------:R-:W-:Y:S01]  /*1020*/  IMAD.U32 R5, RZ, RZ, UR24 ;  /* 0x00000018ff057e24 */ /* 0x000fe2000f8e00ff */
[----:B------:R-:W-:Y:S01]  /*1030*/  LOP3.LUT R7, R7, 0xc0, RZ, 0xc0, !PT ;  /* 0x000000c007077812 */ /* 0x000fe200078ec0ff */
[----:B------:R-:W-:Y:S01]  /*1040*/  UIMAD UR4, UR10, UR4, URZ ;  /* 0x000000040a0472a4 */ /* 0x000fe2000f8e023f */
[----:B------:R-:W-:Y:S01]  /*1050*/  ISETP.NE.U32.AND P0, PT, R8, RZ, PT ;  /* 0x000000ff0800720c */ /* 0x000fe20003f05070 */
[C---:B------:R-:W-:Y:S01]  /*1060*/  FMUL R8, R19.reuse, 8388608 ;  /* 0x4b00000013087820 */ /* 0x040fe20000400000 */
[----:B------:R-:W-:Y:S01]  /*1070*/  MOV R9, R3 ;  /* 0x0000000300097202 */ /* 0x000fe20000000f00 */
[----:B------:R-:W-:Y:S01]  /*1080*/  FMUL R3, R26, 0.25 ;  /* 0x3e8000001a037820 */ /* 0x000fe20000400000 */
[----:B------:R-:W-:Y:S01]  /*1090*/  FSETP.GT.AND P4, PT, |R19|, 8.50705917302346158658e+37, PT ;  /* 0x7e8000001300780b */ /* 0x000fe20003f84200 */
[----:B------:R-:W-:Y:S01]  /*10a0*/  USHF.L.U32 UR6, UR4, 0x1, URZ ;  /* 0x0000000104067899 */ /* 0x000fe2000800063f */
[----:B------:R-:W-:-:S02]  /*10b0*/  IADD3 R7, R7, UR11, R6 ;  /* 0x0000000b07077c10 */ /* 0x000fc4000fffe006 */
[----:B------:R-:W-:Y:S02]  /*10c0*/  FSETP.GEU.AND P5, PT, R19, 1.175494350822287508e-38, PT ;  /* 0x008000001300780b */ /* 0x000fe40003fae000 */
[----:B------:R-:W-:Y:S01]  /*10d0*/  LOP3.LUT R6, R4, 0x2, R5, 0xf8, !PT ;  /* 0x0000000204067812 */ /* 0x000fe200078ef805 */
[----:B------:R-:W-:Y:S01]  /*10e0*/  FMUL R4, R27, 0.25 ;  /* 0x3e8000001b047820 */ /* 0x000fe20000400000 */
[----:B------:R-:W-:Y:S02]  /*10f0*/  FSETP.GT.AND P2, PT, |R9|, 8.50705917302346158658e+37, PT ;  /* 0x7e8000000900780b */ /* 0x000fe40003f44200 */
[C---:B------:R-:W-:Y:S02]  /*1100*/  FSETP.GEU.AND P1, PT, |R19|.reuse, 1.175494350822287508e-38, PT ;  /* 0x008000001300780b */ /* 0x040fe40003f2e200 */
[----:B------:R-:W-:Y:S01]  /*1110*/  FSEL R8, R8, R19, !P5 ;  /* 0x0000001308087208 */ /* 0x000fe20006800000 */
[----:B------:R-:W-:Y:S01]  /*1120*/  @P4 FMUL R19, R19, 0.25 ;  /* 0x3e80000013134820 */ /* 0x000fe20000400000 */
[----:B------:R-:W-:Y:S01]  /*1130*/  FSEL R27, R4, R27, P2 ;  /* 0x0000001b041b7208 */ /* 0x000fe20001000000 */
[----:B------:R-:W-:Y:S01]  /*1140*/  FMUL R4, R9, 8388608 ;  /* 0x4b00000009047820 */ /* 0x000fe20000400000 */
[----:B------:R-:W-:-:S02]  /*1150*/  FSEL R26, R3, R26, P2 ;  /* 0x0000001a031a7208 */ /* 0x000fc40001000000 */
[----:B------:R-:W-:Y:S02]  /*1160*/  IADD3 R3, R8, -0x3f3504f3, RZ ;  /* 0xc0cafb0d08037810 */ /* 0x000fe40007ffe0ff */
[----:B------:R-:W-:Y:S02]  /*1170*/  FSETP.GEU.AND P3, PT, R9, 1.175494350822287508e-38, PT ;  /* 0x008000000900780b */ /* 0x000fe40003f6e000 */
[----:B------:R-:W-:Y:S01]  /*1180*/  LOP3.LUT R5, R3, 0xff800000, RZ, 0xc0, !PT ;  /* 0xff80000003057812 */ /* 0x000fe200078ec0ff */
[----:B------:R-:W-:Y:S01]  /*1190*/  @!P1 FMUL R19, R19, 16777216 ;  /* 0x4b80000013139820 */ /* 0x000fe20000400000 */
[----:B------:R-:W-:Y:S02]  /*11a0*/  FSEL R3, R4, R9, !P3 ;  /* 0x0000000904037208 */ /* 0x000fe40005800000 */
[----:B------:R-:W-:Y:S01]  /*11b0*/  FSEL R25, R10, R25, P4 ;  /* 0x000000190a197208 */ /* 0x000fe20002000000 */
[----:B------:R-:W0:Y:S01]  /*11c0*/  MUFU.RCP R18, R19 ;  /* 0x0000001300127308 */ /* 0x000e220000001000 */
[----:B------:R-:W-:Y:S01]  /*11d0*/  FSEL R17, R15, R24, P4 ;  /* 0x000000180f117208 */ /* 0x000fe20002000000 */
[----:B------:R-:W-:Y:S01]  /*11e0*/  VIADD R4, R3, 0xc0cafb0d ;  /* 0xc0cafb0d03047836 */ /* 0x000fe20000000000 */
[C---:B------:R-:W-:Y:S01]  /*11f0*/  FSETP.GEU.AND P4, PT, |R9|.reuse, 1.175494350822287508e-38, PT ;  /* 0x008000000900780b */ /* 0x040fe20003f8e200 */
[----:B------:R-:W-:Y:S01]  /*1200*/  @P2 FMUL R9, R9, 0.25 ;  /* 0x3e80000009092820 */ /* 0x000fe20000400000 */
[----:B------:R-:W-:Y:S01]  /*1210*/  FSEL R10, RZ, -23, P5 ;  /* 0xc1b80000ff0a7808 */ /* 0x000fe20002800000 */
[----:B------:R-:W-:Y:S01]  /*1220*/  @!P1 FMUL R25, R25, 16777216 ;  /* 0x4b80000019199820 */ /* 0x000fe20000400000 */
[----:B------:R-:W-:Y:S01]  /*1230*/  I2FP.F32.S32 R11, R5 ;  /* 0x00000005000b7245 */ /* 0x000fe20000201400 */
[----:B------:R-:W-:Y:S01]  /*1240*/  @!P1 FMUL R17, R17, 16777216 ;  /* 0x4b80000011119820 */ /* 0x000fe20000400000 */
[----:B------:R-:W-:-:S02]  /*1250*/  LOP3.LUT R4, R4, 0xff800000, RZ, 0xc0, !PT ;  /* 0xff80000004047812 */ /* 0x000fc400078ec0ff */
[----:B------:R-:W-:Y:S01]  /*1260*/  IADD3 R5, R8, -R5, RZ ;  /* 0x8000000508057210 */ /* 0x000fe20007ffe0ff */
[----:B------:R-:W-:Y:S01]  /*1270*/  FFMA.FTZ R10, R11, 1.1920928955078125e-07, R10 ;  /* 0x340000000b0a7823 */ /* 0x000fe2000001000a */
[----:B------:R-:W-:Y:S01]  /*1280*/  FSEL R11, RZ, -23, P3 ;  /* 0xc1b80000ff0b7808 */ /* 0x000fe20001800000 */
[----:B------:R-:W-:Y:S01]  /*1290*/  IMAD.IADD R14, R3, 0x1, -R4 ;  /* 0x00000001030e7824 */ /* 0x000fe200078e0a04 */
[----:B------:R-:W-:Y:S01]  /*12a0*/  I2FP.F32.S32 R16, R4 ;  /* 0x0000000400107245 */ /* 0x000fe20000201400 */
[----:B------:R-:W-:Y:S01]  /*12b0*/  @!P4 FMUL R9, R9, 16777216 ;  /* 0x4b8000000909c820 */ /* 0x000fe20000400000 */
[----:B------:R-:W-:Y:S01]  /*12c0*/  MOV R15, 0x3dc6b27f ;  /* 0x3dc6b27f000f7802 */ /* 0x000fe20000000f00 */
[----:B------:R-:W-:Y:S01]  /*12d0*/  FADD R5, R5, -1 ;  /* 0xbf80000005057421 */ /* 0x000fe20000000000 */
[----:B------:R-:W-:Y:S01]  /*12e0*/  FADD R4, R14, -1 ;  /* 0xbf8000000e047421 */ /* 0x000fe20000000000 */
[----:B------:R-:W-:Y:S01]  /*12f0*/  FFMA.FTZ R11, R16, 1.1920928955078125e-07, R11 ;  /* 0x34000000100b7823 */ /* 0x000fe2000001000b */
[C---:B0-----:R-:W-:Y:S01]  /*1300*/  FMUL R25, R18.reuse, R25 ;  /* 0x0000001912197220 */ /* 0x041fe20000400000 */
[----:B------:R0:W1:Y:S01]  /*1310*/  MUFU.RCP R16, R9 ;  /* 0x0000000900107308 */ /* 0x0000620000001000 */
[----:B------:R-:W-:Y:S01]  /*1320*/  FFMA.FTZ R14, R5, R15, -0.16845393180847167969 ;  /* 0xbe2c7f30050e7423 */ /* 0x000fe2000001000f */
[----:B------:R-:W-:Y:S01]  /*1330*/  FMUL R18, R18, R17 ;  /* 0x0000001112127220 */ /* 0x000fe20000400000 */
[----:B------:R-:W-:-:S02]  /*1340*/  IMAD.SHL.U32 R17, R2, 0x20, RZ ;  /* 0x0000002002117824 */ /* 0x000fc400078e00ff */
[----:B------:R-:W-:Y:S01]  /*1350*/  FFMA.FTZ R15, R4, R15, -0.16845393180847167969 ;  /* 0xbe2c7f30040f7423 */ /* 0x000fe2000001000f */
[----:B------:R-:W-:Y:S01]  /*1360*/  FFMA.FTZ R14, R5, R14, 0.1716887056827545166 ;  /* 0x3e2fcf2a050e7423 */ /* 0x000fe2000001000e */
[----:B------:R-:W-:Y:S01]  /*1370*/  @!P4 FMUL R27, R27, 16777216 ;  /* 0x4b8000001b1bc820 */ /* 0x000fe20000400000 */
[----:B------:R-:W-:Y:S01]  /*1380*/  @!P4 FMUL R26, R26, 16777216 ;  /* 0x4b8000001a1ac820 */ /* 0x000fe20000400000 */
[----:B------:R-:W-:Y:S01]  /*1390*/  FFMA.FTZ R15, R4, R15, 0.1716887056827545166 ;  /* 0x3e2fcf2a040f7423 */ /* 0x000fe2000001000f */
[----:B------:R-:W-:Y:S01]  /*13a0*/  FFMA.FTZ R14, R5, R14, -0.17900948226451873779 ;  /* 0xbe374e43050e7423 */ /* 0x000fe2000001000e */
[----:B0-----:R-:W-:Y:S02]  /*13b0*/  SHF.L.U32 R9, R2, 0x1, RZ ;  /* 0x0000000102097819 */ /* 0x001fe400000006ff */
[----:B------:R-:W-:Y:S01]  /*13c0*/  LOP3.LUT R20, R17, 0x460, RZ, 0xc0, !PT ;  /* 0x0000046011147812 */ /* 0x000fe200078ec0ff */
[----:B------:R-:W-:Y:S01]  /*13d0*/  FFMA.FTZ R15, R4, R15, -0.17900948226451873779 ;  /* 0xbe374e43040f7423 */ /* 0x000fe2000001000f */
[----:B------:R-:W-:Y:S01]  /*13e0*/  FFMA.FTZ R14, R5, R14, 0.20512372255325317383 ;  /* 0x3e520bf4050e7423 */ /* 0x000fe2000001000e */
[----:B------:R-:W-:-:S02]  /*13f0*/  F2FP.BF16.F32.PACK_AB R18, R25, R18 ;  /* 0x000000121912723e */ /* 0x000fc400000010ff */
[----:B------:R-:W-:Y:S01]  /*1400*/  LOP3.LUT R17, R20, 0x1c0, R9, 0x78, !PT ;  /* 0x000001c014117812 */ /* 0x000fe200078e7809 */
[C---:B-1----:R-:W-:Y:S01]  /*1410*/  FMUL R27, R16.reuse, R27 ;  /* 0x0000001b101b7220 */ /* 0x042fe20000400000 */
[----:B------:R-:W-:Y:S01]  /*1420*/  FMUL R16, R16, R26 ;  /* 0x0000001a10107220 */ /* 0x000fe20000400000 */
[C---:B------:R-:W-:Y:S01]  /*1430*/  FFMA.FTZ R15, R4.reuse, R15, 0.20512372255325317383 ;  /* 0x3e520bf4040f7423 */ /* 0x040fe2000001000f */
[----:B------:R-:W-:Y:S01]  /*1440*/  FFMA.FTZ R14, R5, R14, -0.24046532809734344482 ;  /* 0xbe763c8b050e7423 */ /* 0x000fe2000001000e */
[--C-:B------:R-:W-:Y:S02]  /*1450*/  LOP3.LUT R19, R17, 0x1c, R2.reuse, 0xf8, !PT ;  /* 0x0000001c11137812 */ /* 0x100fe400078ef802 */
[C---:B------:R-:W-:Y:S01]  /*1460*/  FFMA.FTZ R15, R4.reuse, R15, -0.24046532809734344482 ;  /* 0xbe763c8b040f7423 */ /* 0x040fe2000001000f */
[----:B------:R-:W-:Y:S01]  /*1470*/  FFMA.FTZ R14, R5, R14, 0.28857114911079406738 ;  /* 0x3e93bf99050e7423 */ /* 0x000fe2000001000e */
[----:B------:R-:W-:Y:S01]  /*1480*/  F2FP.BF16.F32.PACK_AB R27, R27, R16 ;  /* 0x000000101b1b723e */ /* 0x000fe200000010ff */
[----:B------:R0:W-:Y:S01]  /*1490*/  STS [R19+UR11], R18 ;  /* 0x0000001213007988 */ /* 0x0001e2000800080b */
[----:B------:R-:W-:Y:S01]  /*14a0*/  LOP3.LUT R22, R19, 0x20, RZ, 0x3c, !PT ;  /* 0x0000002013167812 */ /* 0x000fe200078e3cff */
[C---:B------:R-:W-:Y:S01]  /*14b0*/  FFMA.FTZ R15, R4.reuse, R15, 0.28857114911079406738 ;  /* 0x3e93bf99040f7423 */ /* 0x040fe2000001000f */
[C---:B------:R-:W-:Y:S01]  /*14c0*/  FFMA.FTZ R14, R5.reuse, R14, -0.36067417263984680176 ;  /* 0xbeb8aa49050e7423 */ /* 0x040fe2000001000e */
[----:B------:R-:W1:Y:S01]  /*14d0*/  LDC R16, c[0x0][0x278] ;  /* 0x00009e00ff107b82 */ /* 0x000e620000000800 */
[----:B------:R-:W-:Y:S01]  /*14e0*/  SHF.R.U32.HI R21, RZ, 0x1, R2 ;  /* 0x00000001ff157819 */ /* 0x000fe20000011602 */
[----:B------:R-:W-:Y:S01]  /*14f0*/  STS [R22+UR11+0x200], R27 ;  /* 0x0002001b16007988 */ /* 0x000fe2000800080b */
[----:B------:R-:W-:Y:S01]  /*1500*/  FFMA.FTZ R15, R4, R15, -0.36067417263984680176 ;  /* 0xbeb8aa49040f7423 */ /* 0x000fe2000001000f */
[----:B------:R-:W-:-:S04]  /*1510*/  FFMA.FTZ R14, R5, R14, 0.48089820146560668945 ;  /* 0x3ef6384a050e7423 */ /* 0x000fc8000001000e */
[----:B------:R-:W-:Y:S01]  /*1520*/  BAR.SYNC.DEFER_BLOCKING 0x0 ;  /* 0x0000000000007b1d */ /* 0x000fe20000010000 */
[----:B------:R-:W-:Y:S01]  /*1530*/  FFMA.FTZ R15, R4, R15, 0.48089820146560668945 ;  /* 0x3ef6384a040f7423 */ /* 0x000fe2000001000f */
[C---:B------:R-:W-:Y:S01]  /*1540*/  FFMA.FTZ R14, R5.reuse, R14, -0.72134751081466674805 ;  /* 0xbf38aa3b050e7423 */ /* 0x040fe2000001000e */
[----:B------:R-:W-:Y:S02]  /*1550*/  ISETP.GE.U32.AND P2, PT, R8, 0x7f800000, PT ;  /* 0x7f8000000800780c */ /* 0x000fe40003f46070 */
[C---:B------:R-:W-:Y:S01]  /*1560*/  FFMA.FTZ R15, R4.reuse, R15, -0.72134751081466674805 ;  /* 0xbf38aa3b040f7423 */ /* 0x040fe2000001000f */
[----:B------:R-:W-:Y:S01]  /*1570*/  FMUL R14, R5, R14 ;  /* 0x0000000e050e7220 */ /* 0x000fe20000400000 */
[----:B------:R-:W-:Y:S02]  /*1580*/  ISETP.GE.U32.AND P3, PT, R3, 0x7f800000, PT ;  /* 0x7f8000000300780c */ /* 0x000fe40003f66070 */
[----:B------:R-:W-:Y:S01]  /*1590*/  FMUL R15, R4, R15 ;  /* 0x0000000f040f7220 */ /* 0x000fe20000400000 */
[----:B------:R-:W-:Y:S01]  /*15a0*/  FMUL R14, R5, R14 ;  /* 0x0000000e050e7220 */ /* 0x000fe20000400000 */
[----:B------:R-:W-:-:S02]  /*15b0*/  FSETP.NEU.AND P1, PT, R8, RZ, PT ;  /* 0x000000ff0800720b */ /* 0x000fc40003f2d000 */
[----:B------:R-:W-:Y:S01]  /*15c0*/  FMUL R15, R4, R15 ;  /* 0x0000000f040f7220 */ /* 0x000fe20000400000 */
[----:B------:R-:W-:Y:S01]  /*15d0*/  FFMA.FTZ R17, R5, 1.4426950216293334961, R14 ;  /* 0x3fb8aa3b05117823 */ /* 0x000fe2000001000e */
[----:B------:R-:W-:Y:S02]  /*15e0*/  LOP3.LUT R14, R21, 0x4, RZ, 0xc0, !PT ;  /* 0x00000004150e7812 */ /* 0x000fe400078ec0ff */
[----:B------:R-:W-:Y:S01]  /*15f0*/  LOP3.LUT R21, R6, 0x40, RZ, 0x3c, !PT ;  /* 0x0000004006157812 */ /* 0x000fe200078e3cff */
[----:B------:R-:W-:Y:S01]  /*1600*/  FFMA.FTZ R20, R4, 1.4426950216293334961, R15 ;  /* 0x3fb8aa3b04147823 */ /* 0x000fe2000001000f */
[----:B0-----:R-:W-:Y:S01]  /*1610*/  FADD R18, R10, R17 ;  /* 0x000000110a127221 */ /* 0x001fe20000000000 */
[----:B------:R-:W0:Y:S01]  /*1620*/  LDC.64 R4, c[0x0][0x228] ;  /* 0x00008a00ff047b82 */ /* 0x000e220000000a00 */
[----:B------:R-:W-:Y:S02]  /*1630*/  IMAD.IADD R14, R14, 0x1, R7 ;  /* 0x000000010e0e7824 */ /* 0x000fe400078e0207 */
[----:B------:R-:W-:Y:S01]  /*1640*/  FADD R20, R11, R20 ;  /* 0x000000140b147221 */ /* 0x000fe20000000000 */
[----:B------:R-:W-:Y:S01]  /*1650*/  SHF.R.U32.HI R11, RZ, 0x6, R2 ;  /* 0x00000006ff0b7819 */ /* 0x000fe20000011602 */
[----:B------:R-:W2:Y:S01]  /*1660*/  LDS.U16 R15, [R6+UR11] ;  /* 0x0000000b060f7984 */ /* 0x000ea20008000400 */
[----:B------:R-:W-:Y:S01]  /*1670*/  @P2 MOV R7, 0x7f800000 ;  /* 0x7f80000000072802 */ /* 0x000fe20000000f00 */
[----:B------:R-:W-:Y:S01]  /*1680*/  IMAD R2, R0, UR5, RZ ;  /* 0x0000000500027c24 */ /* 0x000fe2000f8e02ff */
[----:B------:R-:W-:Y:S01]  /*1690*/  SGXT.U32 R11, R11, 0x2 ;  /* 0x000000020b0b781a */ /* 0x000fe20000000000 */
[----:B------:R-:W3:Y:S01]  /*16a0*/  LDS.U16 R19, [R21+UR11] ;  /* 0x0000000b15137984 */ /* 0x000ee20008000400 */
[----:B------:R-:W-:Y:S01]  /*16b0*/  UIMAD.WIDE UR4, UR4, 0x2, URZ ;  /* 0x00000002040478a5 */ /* 0x000fe2000f8e023f */
[----:B------:R-:W-:Y:S01]  /*16c0*/  @P2 FFMA.FTZ R18, R8, R7, +INF ;  /* 0x7f80000008122423 */ /* 0x000fe20000010007 */
[----:B------:R-:W-:Y:S01]  /*16d0*/  IMAD.SHL.U32 R7, R2, 0x2, RZ ;  /* 0x0000000202077824 */ /* 0x000fe200078e00ff */
[----:B------:R4:W5:Y:S01]  /*16e0*/  LDS.U16 R23, [R6+UR11+0x100] ;  /* 0x0001000b06177984 */ /* 0x0009620008000400 */
[----:B-1----:R-:W-:-:S02]  /*16f0*/  IMAD R11, R11, R16, RZ ;  /* 0x000000100b0b7224 */ /* 0x002fc400078e02ff */
[----:B------:R-:W-:Y:S01]  /*1700*/  IMAD.HI R2, R2, 0x2, RZ ;  /* 0x0000000202027827 */ /* 0x000fe200078e02ff */
[----:B------:R-:W1:Y:S01]  /*1710*/  LDS.U16 R21, [R21+UR11+0x100] ;  /* 0x0001000b15157984 */ /* 0x000e620008000400 */
[----:B------:R-:W-:Y:S01]  /*1720*/  FSEL R18, R18, -INF , P1 ;  /* 0xff80000012127808 */ /* 0x000fe20000800000 */
[----:B------:R-:W-:Y:S01]  /*1730*/  ULDC UR4, c[0x0][0x27c] ;  /* 0x00009f0000047ab9 */ /* 0x000fe20000000800 */
[----:B------:R-:W-:Y:S01]  /*1740*/  IMAD R17, R16, 0x4, R11 ;  /* 0x0000000410117824 */ /* 0x000fe200078e020b */
[----:B----4-:R-:W-:Y:S01]  /*1750*/  @P3 MOV R6, 0x7f800000 ;  /* 0x7f80000000063802 */ /* 0x010fe20000000f00 */
[----:B------:R-:W-:Y:S01]  /*1760*/  UIMAD UR4, UR10, UR4, URZ ;  /* 0x000000040a0472a4 */ /* 0x000fe2000f8e023f */
[----:B0-----:R-:W-:-:S03]  /*1770*/  IADD3 R22, P2, P4, R7, UR6, R4 ;  /* 0x0000000607167c10 */ /* 0x001fc6000fc5e004 */
[----:B------:R-:W-:Y:S01]  /*1780*/  @P3 FFMA.FTZ R20, R3, R6, +INF ;  /* 0x7f80000003143423 */ /* 0x000fe20000010006 */
[----:B------:R-:W-:Y:S01]  /*1790*/  LEA R7, R16, R17, 0x2 ;  /* 0x0000001110077211 */ /* 0x000fe200078e10ff */
[----:B------:R-:W-:Y:S01]  /*17a0*/  USHF.L.U32 UR6, UR4, 0x2, URZ ;  /* 0x0000000204067899 */ /* 0x000fe2000800063f */
[----:B------:R-:W-:Y:S01]  /*17b0*/  IADD3.X R24, R2, UR5, R5, P2, P4 ;  /* 0x0000000502187c10 */ /* 0x000fe200097e8405 */
[----:B------:R-:W-:Y:S01]  /*17c0*/  UIMAD.WIDE UR4, UR4, 0x4, URZ ;  /* 0x00000004040478a5 */ /* 0x000fe2000f8e023f */
[-C--:B------:R-:W-:Y:S01]  /*17d0*/  LEA R10, P5, R11, R22.reuse, 0x1 ;  /* 0x000000160b0a7211 */ /* 0x080fe200078a08ff */
[----:B------:R-:W-:Y:S01]  /*17e0*/  IMAD R8, R16, 0x4, R7 ;  /* 0x0000000410087824 */ /* 0x000fe200078e0207 */
[-C--:B------:R-:W-:Y:S01]  /*17f0*/  LEA R16, P2, R17, R22.reuse, 0x1 ;  /* 0x0000001611107211 */ /* 0x080fe200078408ff */
[----:B------:R-:W0:Y:S01]  /*1800*/  LDC.64 R4, c[0x0][0x230] ;  /* 0x00008c00ff047b82 */ /* 0x000e220000000a00 */
[-C--:B------:R-:W-:Y:S02]  /*1810*/  LEA R6, P3, R7, R22.reuse, 0x1 ;  /* 0x0000001607067211 */ /* 0x080fe400078608ff */
[----:B------:R-:W-:-:S02]  /*1820*/  LEA R2, P4, R8, R22, 0x1 ;  /* 0x0000001608027211 */ /* 0x000fc400078808ff */
[-C--:B------:R-:W-:Y:S02]  /*1830*/  LEA.HI.X.SX32 R11, R11, R24.reuse, 0x1, P5 ;  /* 0x000000180b0b7211 */ /* 0x080fe400028f0eff */
[-C--:B------:R-:W-:Y:S02]  /*1840*/  LEA.HI.X.SX32 R17, R17, R24.reuse, 0x1, P2 ;  /* 0x0000001811117211 */ /* 0x080fe400010f0eff */
[----:B------:R-:W-:Y:S02]  /*1850*/  FSETP.NEU.AND P5, PT, R3, RZ, PT ;  /* 0x000000ff0300720b */ /* 0x000fe40003fad000 */
[-C--:B------:R-:W-:Y:S01]  /*1860*/  LEA.HI.X.SX32 R7, R7, R24.reuse, 0x1, P3 ;  /* 0x0000001807077211 */ /* 0x080fe200018f0eff */
[----:B--2---:R2:W-:Y:S01]  /*1870*/  STG.E.U16 desc[UR22][R10.64], R15 ;  /* 0x0000000f0a007986 */ /* 0x0045e2000c101516 */
[----:B------:R-:W-:Y:S01]  /*1880*/  LEA.HI.X.SX32 R3, R8, R24, 0x1, P4 ;  /* 0x0000001808037211 */ /* 0x000fe200020f0eff */
[----:B------:R-:W-:Y:S01]  /*1890*/  FFMA R24, R18, 0.69314718246459960938, R13 ;  /* 0x3f31721812187823 */ /* 0x000fe2000000000d */
[----:B------:R-:W-:Y:S01]  /*18a0*/  FSEL R25, R20, -INF , P5 ;  /* 0xff80000014197808 */ /* 0x000fe20002800000 */
[----:B---3--:R2:W-:Y:S01]  /*18b0*/  STG.E.U16 desc[UR22][R16.64], R19 ;  /* 0x0000001310007986 */ /* 0x0085e2000c101516 */
[----:B------:R-:W-:-:S02]  /*18c0*/  LOP3.LUT R8, R9, 0xf8, RZ, 0xc0, !PT ;  /* 0x000000f809087812 */ /* 0x000fc400078ec0ff */
[C---:B------:R-:W-:Y:S01]  /*18d0*/  SHF.L.U32 R9, R0.reuse, 0x2, RZ ;  /* 0x0000000200097819 */ /* 0x040fe200000006ff */
[----:B-----5:R2:W-:Y:S01]  /*18e0*/  STG.E.U16 desc[UR22][R6.64], R23 ;  /* 0x0000001706007986 */ /* 0x0205e2000c101516 */
[----:B------:R-:W-:Y:S01]  /*18f0*/  FFMA R25, R25, 0.69314718246459960938, R12 ;  /* 0x3f31721819197823 */ /* 0x000fe2000000000c */
[----:B------:R-:W-:Y:S02]  /*1900*/  IMAD.HI R0, R0, 0x4, RZ ;  /* 0x0000000400007827 */ /* 0x000fe400078e02ff */
[----:B-1----:R2:W-:Y:S01]  /*1910*/  STG.E.U16 desc[UR22][R2.64], R21 ;  /* 0x0000001502007986 */ /* 0x0025e2000c101516 */
[----:B------:R-:W-:Y:S01]  /*1920*/  BAR.SYNC.DEFER_BLOCKING 0x0 ;  /* 0x0000000000007b1d */ /* 0x000fe20000010000 */
[----:B0-----:R-:W-:-:S04]  /*1930*/  IADD3 R4, P1, P2, R9, UR6, R4 ;  /* 0x0000000609047c10 */ /* 0x001fc8000fa3e004 */
[----:B------:R-:W-:Y:S01]  /*1940*/  IADD3.X R5, R0, UR5, R5, P1, P2 ;  /* 0x0000000500057c10 */ /* 0x000fe20008fe4405 */
[----:B------:R2:W-:Y:S02]  /*1950*/  STS.64 [R8+UR11], R24 ;  /* 0x0000001808007988 */ /* 0x0005e40008000a0b */
[----:B------:R-:W-:Y:S06]  /*1960*/  BAR.SYNC.DEFER_BLOCKING 0x0 ;  /* 0x0000000000007b1d */ /* 0x000fec0000010000 */
[----:B------:R-:W-:Y:S05]  /*1970*/  @P0 EXIT ;  /* 0x000000000000094d */ /* 0x000fea0003800000 */
[----:B--2---:R-:W0:Y:S04]  /*1980*/  LDS R3, [R14] ;  /* 0x000000000e037984 */ /* 0x004e280000000800 */
[----:B0-----:R-:W-:Y:S01]  /*1990*/  STG.E desc[UR22][R4.64], R3 ;  /* 0x0000000304007986 */ /* 0x001fe2000c101916 */
[----:B------:R-:W-:Y:S05]  /*19a0*/  EXIT ;  /* 0x000000000000794d */ /* 0x000fea0003800000 */
.L_x_2:
[----:B------:R-:W-:-:S00]  /*19b0*/  BRA `(.L_x_2) ;  /* 0xfffffffc00fc7947 */ /* 0x000fc0000383ffff */
[----:B------:R-:W-:-:S00]  /*19c0*/  NOP ;  /* 0x0000000000007918 */ /* 0x000fc00000000000 */
        /* <DEDUP_REMOVED lines=11> */
.L_x_3:


//--------------------- .nv.global.init           --------------------------
	.section	.nv.global.init,"aw",@progbits
.nv.global.init:
	.type		_$_str,@object
	.size		_$_str,(.L_0 - _$_str)
_$_str:
        /*0000*/ 	.byte	0x5f, 0x5f, 0x43, 0x55, 0x44, 0x41, 0x5f, 0x46, 0x54, 0x5a, 0x00
.L_0:


//--------------------- .nv.shared.attn_fwd       --------------------------
	.section	.nv.shared.attn_fwd,"aw",@nobits
	.sectionflags	@""
	.align	16
	.zero		1024


//--------------------- .nv.shared.reserved.0     --------------------------
	.section	.nv.shared.reserved.0,"aw",@nobits
	.weak		__nv_reservedSMEM_offset_0_alias
	.size		__nv_reservedSMEM_offset_0_alias, 0, 0
	.other		__nv_reservedSMEM_offset_0_alias,@"STO_CUDA_RESERVED_SHARED STV_DEFAULT"
__nv_reservedSMEM_offset_0_alias:
	.zero		0


//--------------------- .nv.constant0.attn_fwd    --------------------------
	.section	.nv.constant0.attn_fwd,"a",@progbits
	.sectionflags	@""
	.align	4
.nv.constant0.attn_fwd:
	.zero		664


//--------------------- SYMBOLS --------------------------

	.type		.nv.reservedSmem.offset0,@object
	.size		.nv.reservedSmem.offset0,0x4
